//
// Generated by NVIDIA NVVM Compiler
//
// Compiler Build ID: CL-36424714
// Cuda compilation tools, release 13.0, V13.0.88
// Based on NVVM 20.0.0
//

.version 9.0
.target sm_100
.address_size 64

	// .globl	_Z9ray_traceP6uchar4P6Sphere
.const .align 4 .u32 d_sphere_count;
.const .align 4 .b8 d_spheres_const[57344];

.visible .entry _Z9ray_traceP6uchar4P6Sphere(
	.param .u64 .ptr .align 1 _Z9ray_traceP6uchar4P6Sphere_param_0,
	.param .u64 .ptr .align 1 _Z9ray_traceP6uchar4P6Sphere_param_1
)
{
	.reg .pred 	%p<22>;
	.reg .b32 	%r<32>;
	.reg .b32 	%f<301>;
	.reg .b64 	%rd<15>;

	ld.param.u64 	%rd7, [_Z9ray_traceP6uchar4P6Sphere_param_0];
	ld.param.u64 	%rd8, [_Z9ray_traceP6uchar4P6Sphere_param_1];
	cvta.to.global.u64 	%rd1, %rd8;
	mov.u32 	%r11, %ctaid.x;
	mov.u32 	%r12, %ntid.x;
	mov.u32 	%r13, %tid.x;
	mad.lo.s32 	%r14, %r11, %r12, %r13;
	mov.u32 	%r15, %ctaid.y;
	mov.u32 	%r16, %ntid.y;
	mov.u32 	%r17, %tid.y;
	mad.lo.s32 	%r18, %r15, %r16, %r17;
	mov.u32 	%r19, %nctaid.x;
	mul.lo.s32 	%r20, %r19, %r12;
	mad.lo.s32 	%r1, %r20, %r18, %r14;
	cvt.rn.f32.s32 	%f135, %r14;
	add.f32 	%f1, %f135, 0fC4800000;
	cvt.rn.f32.u32 	%f136, %r18;
	add.f32 	%f2, %f136, 0fC4800000;
	ld.const.u32 	%r2, [d_sphere_count];
	setp.eq.s32 	%p1, %r2, 0;
	mov.f32 	%f298, 0f00000000;
	mov.f32 	%f299, %f298;
	mov.f32 	%f300, %f298;
	@%p1 bra 	$L__BB0_37;
	and.b32  	%r3, %r2, 3;
	setp.lt.u32 	%p2, %r2, 4;
	mov.f32 	%f245, 0f00000000;
	mov.f32 	%f246, 0fD09502F9;
	mov.b32 	%r31, 0;
	mov.f32 	%f244, %f245;
	mov.f32 	%f243, %f245;
	@%p2 bra 	$L__BB0_20;
	and.b32  	%r31, %r2, -4;
	neg.s32 	%r29, %r31;
	add.s64 	%rd14, %rd1, 56;
	mov.f32 	%f245, 0f00000000;
	mov.f32 	%f246, 0fD09502F9;
$L__BB0_3:
	.pragma "nounroll";
	ld.global.f32 	%f145, [%rd14+-56];
	sub.f32 	%f146, %f1, %f145;
	ld.global.f32 	%f147, [%rd14+-52];
	sub.f32 	%f148, %f2, %f147;
	ld.global.f32 	%f8, [%rd14+-44];
	mul.f32 	%f9, %f146, %f146;
	mul.f32 	%f10, %f148, %f148;
	add.f32 	%f149, %f9, %f10;
	mul.f32 	%f11, %f8, %f8;
	setp.geu.f32 	%p3, %f149, %f11;
	mov.f32 	%f242, 0fD09502F9;
	@%p3 bra 	$L__BB0_5;
	sub.f32 	%f150, %f11, %f9;
	sub.f32 	%f151, %f150, %f10;
	sqrt.rn.f32 	%f152, %f151;
	div.rn.f32 	%f241, %f152, %f8;
	ld.global.f32 	%f153, [%rd14+-48];
	add.f32 	%f242, %f152, %f153;
$L__BB0_5:
	setp.leu.f32 	%p4, %f242, %f246;
	@%p4 bra 	$L__BB0_7;
	ld.global.f32 	%f154, [%rd14+-40];
	mul.f32 	%f243, %f241, %f154;
	ld.global.f32 	%f155, [%rd14+-36];
	mul.f32 	%f244, %f241, %f155;
	ld.global.f32 	%f156, [%rd14+-32];
	mul.f32 	%f245, %f241, %f156;
	mov.f32 	%f246, %f242;
$L__BB0_7:
	ld.global.f32 	%f158, [%rd14+-28];
	sub.f32 	%f159, %f1, %f158;
	ld.global.f32 	%f160, [%rd14+-24];
	sub.f32 	%f161, %f2, %f160;
	ld.global.f32 	%f23, [%rd14+-16];
	mul.f32 	%f24, %f159, %f159;
	mul.f32 	%f25, %f161, %f161;
	add.f32 	%f162, %f24, %f25;
	mul.f32 	%f26, %f23, %f23;
	setp.geu.f32 	%p5, %f162, %f26;
	mov.f32 	%f248, 0fD09502F9;
	@%p5 bra 	$L__BB0_9;
	sub.f32 	%f163, %f26, %f24;
	sub.f32 	%f164, %f163, %f25;
	sqrt.rn.f32 	%f165, %f164;
	div.rn.f32 	%f241, %f165, %f23;
	ld.global.f32 	%f166, [%rd14+-20];
	add.f32 	%f248, %f165, %f166;
$L__BB0_9:
	setp.leu.f32 	%p6, %f248, %f246;
	@%p6 bra 	$L__BB0_11;
	ld.global.f32 	%f167, [%rd14+-12];
	mul.f32 	%f243, %f241, %f167;
	ld.global.f32 	%f168, [%rd14+-8];
	mul.f32 	%f244, %f241, %f168;
	ld.global.f32 	%f169, [%rd14+-4];
	mul.f32 	%f245, %f241, %f169;
	mov.f32 	%f246, %f248;
$L__BB0_11:
	ld.global.f32 	%f171, [%rd14];
	sub.f32 	%f172, %f1, %f171;
	ld.global.f32 	%f173, [%rd14+4];
	sub.f32 	%f174, %f2, %f173;
	ld.global.f32 	%f38, [%rd14+12];
	mul.f32 	%f39, %f172, %f172;
	mul.f32 	%f40, %f174, %f174;
	add.f32 	%f175, %f39, %f40;
	mul.f32 	%f41, %f38, %f38;
	setp.geu.f32 	%p7, %f175, %f41;
	mov.f32 	%f254, 0fD09502F9;
	@%p7 bra 	$L__BB0_13;
	sub.f32 	%f176, %f41, %f39;
	sub.f32 	%f177, %f176, %f40;
	sqrt.rn.f32 	%f178, %f177;
	div.rn.f32 	%f241, %f178, %f38;
	ld.global.f32 	%f179, [%rd14+8];
	add.f32 	%f254, %f178, %f179;
$L__BB0_13:
	setp.leu.f32 	%p8, %f254, %f246;
	@%p8 bra 	$L__BB0_15;
	ld.global.f32 	%f180, [%rd14+16];
	mul.f32 	%f243, %f241, %f180;
	ld.global.f32 	%f181, [%rd14+20];
	mul.f32 	%f244, %f241, %f181;
	ld.global.f32 	%f182, [%rd14+24];
	mul.f32 	%f245, %f241, %f182;
	mov.f32 	%f246, %f254;
$L__BB0_15:
	ld.global.f32 	%f184, [%rd14+28];
	sub.f32 	%f185, %f1, %f184;
	ld.global.f32 	%f186, [%rd14+32];
	sub.f32 	%f187, %f2, %f186;
	ld.global.f32 	%f53, [%rd14+40];
	mul.f32 	%f54, %f185, %f185;
	mul.f32 	%f55, %f187, %f187;
	add.f32 	%f188, %f54, %f55;
	mul.f32 	%f56, %f53, %f53;
	setp.geu.f32 	%p9, %f188, %f56;
	mov.f32 	%f260, 0fD09502F9;
	@%p9 bra 	$L__BB0_17;
	sub.f32 	%f189, %f56, %f54;
	sub.f32 	%f190, %f189, %f55;
	sqrt.rn.f32 	%f191, %f190;
	div.rn.f32 	%f241, %f191, %f53;
	ld.global.f32 	%f192, [%rd14+36];
	add.f32 	%f260, %f191, %f192;
$L__BB0_17:
	setp.leu.f32 	%p10, %f260, %f246;
	@%p10 bra 	$L__BB0_19;
	ld.global.f32 	%f193, [%rd14+44];
	mul.f32 	%f243, %f241, %f193;
	ld.global.f32 	%f194, [%rd14+48];
	mul.f32 	%f244, %f241, %f194;
	ld.global.f32 	%f195, [%rd14+52];
	mul.f32 	%f245, %f241, %f195;
	mov.f32 	%f246, %f260;
$L__BB0_19:
	add.s32 	%r29, %r29, 4;
	add.s64 	%rd14, %rd14, 112;
	setp.ne.s32 	%p11, %r29, 0;
	@%p11 bra 	$L__BB0_3;
$L__BB0_20:
	setp.eq.s32 	%p12, %r3, 0;
	@%p12 bra 	$L__BB0_36;
	setp.eq.s32 	%p13, %r3, 1;
	@%p13 bra 	$L__BB0_31;
	mul.wide.u32 	%rd9, %r31, 28;
	add.s64 	%rd5, %rd1, %rd9;
	ld.global.f32 	%f198, [%rd5];
	sub.f32 	%f199, %f1, %f198;
	ld.global.f32 	%f200, [%rd5+4];
	sub.f32 	%f201, %f2, %f200;
	ld.global.f32 	%f76, [%rd5+12];
	mul.f32 	%f77, %f199, %f199;
	mul.f32 	%f78, %f201, %f201;
	add.f32 	%f202, %f77, %f78;
	mul.f32 	%f79, %f76, %f76;
	setp.geu.f32 	%p14, %f202, %f79;
	mov.f32 	%f274, 0fD09502F9;
	@%p14 bra 	$L__BB0_24;
	sub.f32 	%f203, %f79, %f77;
	sub.f32 	%f204, %f203, %f78;
	sqrt.rn.f32 	%f205, %f204;
	div.rn.f32 	%f241, %f205, %f76;
	ld.global.f32 	%f206, [%rd5+8];
	add.f32 	%f274, %f205, %f206;
$L__BB0_24:
	setp.leu.f32 	%p15, %f274, %f246;
	@%p15 bra 	$L__BB0_26;
	ld.global.f32 	%f207, [%rd5+16];
	mul.f32 	%f243, %f241, %f207;
	ld.global.f32 	%f208, [%rd5+20];
	mul.f32 	%f244, %f241, %f208;
	ld.global.f32 	%f209, [%rd5+24];
	mul.f32 	%f245, %f241, %f209;
	mov.f32 	%f246, %f274;
$L__BB0_26:
	ld.global.f32 	%f211, [%rd5+28];
	sub.f32 	%f212, %f1, %f211;
	ld.global.f32 	%f213, [%rd5+32];
	sub.f32 	%f214, %f2, %f213;
	ld.global.f32 	%f91, [%rd5+40];
	mul.f32 	%f92, %f212, %f212;
	mul.f32 	%f93, %f214, %f214;
	add.f32 	%f215, %f92, %f93;
	mul.f32 	%f94, %f91, %f91;
	setp.geu.f32 	%p16, %f215, %f94;
	mov.f32 	%f280, 0fD09502F9;
	@%p16 bra 	$L__BB0_28;
	sub.f32 	%f216, %f94, %f92;
	sub.f32 	%f217, %f216, %f93;
	sqrt.rn.f32 	%f218, %f217;
	div.rn.f32 	%f241, %f218, %f91;
	ld.global.f32 	%f219, [%rd5+36];
	add.f32 	%f280, %f218, %f219;
$L__BB0_28:
	setp.leu.f32 	%p17, %f280, %f246;
	@%p17 bra 	$L__BB0_30;
	ld.global.f32 	%f220, [%rd5+44];
	mul.f32 	%f243, %f241, %f220;
	ld.global.f32 	%f221, [%rd5+48];
	mul.f32 	%f244, %f241, %f221;
	ld.global.f32 	%f222, [%rd5+52];
	mul.f32 	%f245, %f241, %f222;
	mov.f32 	%f246, %f280;
$L__BB0_30:
	add.s32 	%r31, %r31, 2;
$L__BB0_31:
	and.b32  	%r22, %r2, 1;
	setp.eq.b32 	%p18, %r22, 1;
	not.pred 	%p19, %p18;
	@%p19 bra 	$L__BB0_36;
	mul.wide.u32 	%rd10, %r31, 28;
	add.s64 	%rd6, %rd1, %rd10;
	ld.global.f32 	%f224, [%rd6];
	sub.f32 	%f225, %f1, %f224;
	ld.global.f32 	%f226, [%rd6+4];
	sub.f32 	%f227, %f2, %f226;
	ld.global.f32 	%f114, [%rd6+12];
	mul.f32 	%f115, %f225, %f225;
	mul.f32 	%f116, %f227, %f227;
	add.f32 	%f228, %f115, %f116;
	mul.f32 	%f117, %f114, %f114;
	setp.geu.f32 	%p20, %f228, %f117;
	mov.f32 	%f294, 0fD09502F9;
	@%p20 bra 	$L__BB0_34;
	sub.f32 	%f229, %f117, %f115;
	sub.f32 	%f230, %f229, %f116;
	sqrt.rn.f32 	%f231, %f230;
	div.rn.f32 	%f241, %f231, %f114;
	ld.global.f32 	%f232, [%rd6+8];
	add.f32 	%f294, %f231, %f232;
$L__BB0_34:
	setp.leu.f32 	%p21, %f294, %f246;
	@%p21 bra 	$L__BB0_36;
	ld.global.f32 	%f233, [%rd6+16];
	mul.f32 	%f243, %f241, %f233;
	ld.global.f32 	%f234, [%rd6+20];
	mul.f32 	%f244, %f241, %f234;
	ld.global.f32 	%f235, [%rd6+24];
	mul.f32 	%f245, %f241, %f235;
$L__BB0_36:
	mul.f32 	%f298, %f243, 0f437F0000;
	mul.f32 	%f299, %f244, 0f437F0000;
	mul.f32 	%f300, %f245, 0f437F0000;
$L__BB0_37:
	cvta.to.global.u64 	%rd11, %rd7;
	cvt.rzi.s32.f32 	%r23, %f298;
	mul.wide.s32 	%rd12, %r1, 4;
	add.s64 	%rd13, %rd11, %rd12;
	cvt.rzi.s32.f32 	%r24, %f299;
	cvt.rzi.s32.f32 	%r25, %f300;
	prmt.b32 	%r26, %r23, %r24, 0x3340U;
	prmt.b32 	%r27, %r25, 65535, 0x3340U;
	prmt.b32 	%r28, %r26, %r27, 0x5410U;
	st.global.u32 	[%rd13], %r28;
	ret;

}
	// .globl	_Z19ray_trace_read_onlyP6uchar4PK6Sphere
.visible .entry _Z19ray_trace_read_onlyP6uchar4PK6Sphere(
	.param .u64 .ptr .align 1 _Z19ray_trace_read_onlyP6uchar4PK6Sphere_param_0,
	.param .u64 .ptr .align 1 _Z19ray_trace_read_onlyP6uchar4PK6Sphere_param_1
)
{
	.reg .pred 	%p<22>;
	.reg .b32 	%r<32>;
	.reg .b32 	%f<301>;
	.reg .b64 	%rd<15>;

	ld.param.u64 	%rd7, [_Z19ray_trace_read_onlyP6uchar4PK6Sphere_param_0];
	ld.param.u64 	%rd8, [_Z19ray_trace_read_onlyP6uchar4PK6Sphere_param_1];
	cvta.to.global.u64 	%rd1, %rd8;
	mov.u32 	%r11, %ctaid.x;
	mov.u32 	%r12, %ntid.x;
	mov.u32 	%r13, %tid.x;
	mad.lo.s32 	%r14, %r11, %r12, %r13;
	mov.u32 	%r15, %ctaid.y;
	mov.u32 	%r16, %ntid.y;
	mov.u32 	%r17, %tid.y;
	mad.lo.s32 	%r18, %r15, %r16, %r17;
	mov.u32 	%r19, %nctaid.x;
	mul.lo.s32 	%r20, %r19, %r12;
	mad.lo.s32 	%r1, %r20, %r18, %r14;
	cvt.rn.f32.s32 	%f135, %r14;
	add.f32 	%f1, %f135, 0fC4800000;
	cvt.rn.f32.u32 	%f136, %r18;
	add.f32 	%f2, %f136, 0fC4800000;
	ld.const.u32 	%r2, [d_sphere_count];
	setp.eq.s32 	%p1, %r2, 0;
	mov.f32 	%f298, 0f00000000;
	mov.f32 	%f299, %f298;
	mov.f32 	%f300, %f298;
	@%p1 bra 	$L__BB1_37;
	and.b32  	%r3, %r2, 3;
	setp.lt.u32 	%p2, %r2, 4;
	mov.f32 	%f245, 0f00000000;
	mov.f32 	%f246, 0fD09502F9;
	mov.b32 	%r31, 0;
	mov.f32 	%f244, %f245;
	mov.f32 	%f243, %f245;
	@%p2 bra 	$L__BB1_20;
	and.b32  	%r31, %r2, -4;
	neg.s32 	%r29, %r31;
	add.s64 	%rd14, %rd1, 56;
	mov.f32 	%f245, 0f00000000;
	mov.f32 	%f246, 0fD09502F9;
$L__BB1_3:
	.pragma "nounroll";
	ld.global.nc.f32 	%f145, [%rd14+-56];
	sub.f32 	%f146, %f1, %f145;
	ld.global.nc.f32 	%f147, [%rd14+-52];
	sub.f32 	%f148, %f2, %f147;
	ld.global.nc.f32 	%f8, [%rd14+-44];
	mul.f32 	%f9, %f146, %f146;
	mul.f32 	%f10, %f148, %f148;
	add.f32 	%f149, %f9, %f10;
	mul.f32 	%f11, %f8, %f8;
	setp.geu.f32 	%p3, %f149, %f11;
	mov.f32 	%f242, 0fD09502F9;
	@%p3 bra 	$L__BB1_5;
	sub.f32 	%f150, %f11, %f9;
	sub.f32 	%f151, %f150, %f10;
	sqrt.rn.f32 	%f152, %f151;
	div.rn.f32 	%f241, %f152, %f8;
	ld.global.nc.f32 	%f153, [%rd14+-48];
	add.f32 	%f242, %f152, %f153;
$L__BB1_5:
	setp.leu.f32 	%p4, %f242, %f246;
	@%p4 bra 	$L__BB1_7;
	ld.global.nc.f32 	%f154, [%rd14+-40];
	mul.f32 	%f243, %f241, %f154;
	ld.global.nc.f32 	%f155, [%rd14+-36];
	mul.f32 	%f244, %f241, %f155;
	ld.global.nc.f32 	%f156, [%rd14+-32];
	mul.f32 	%f245, %f241, %f156;
	mov.f32 	%f246, %f242;
$L__BB1_7:
	ld.global.nc.f32 	%f158, [%rd14+-28];
	sub.f32 	%f159, %f1, %f158;
	ld.global.nc.f32 	%f160, [%rd14+-24];
	sub.f32 	%f161, %f2, %f160;
	ld.global.nc.f32 	%f23, [%rd14+-16];
	mul.f32 	%f24, %f159, %f159;
	mul.f32 	%f25, %f161, %f161;
	add.f32 	%f162, %f24, %f25;
	mul.f32 	%f26, %f23, %f23;
	setp.geu.f32 	%p5, %f162, %f26;
	mov.f32 	%f248, 0fD09502F9;
	@%p5 bra 	$L__BB1_9;
	sub.f32 	%f163, %f26, %f24;
	sub.f32 	%f164, %f163, %f25;
	sqrt.rn.f32 	%f165, %f164;
	div.rn.f32 	%f241, %f165, %f23;
	ld.global.nc.f32 	%f166, [%rd14+-20];
	add.f32 	%f248, %f165, %f166;
$L__BB1_9:
	setp.leu.f32 	%p6, %f248, %f246;
	@%p6 bra 	$L__BB1_11;
	ld.global.nc.f32 	%f167, [%rd14+-12];
	mul.f32 	%f243, %f241, %f167;
	ld.global.nc.f32 	%f168, [%rd14+-8];
	mul.f32 	%f244, %f241, %f168;
	ld.global.nc.f32 	%f169, [%rd14+-4];
	mul.f32 	%f245, %f241, %f169;
	mov.f32 	%f246, %f248;
$L__BB1_11:
	ld.global.nc.f32 	%f171, [%rd14];
	sub.f32 	%f172, %f1, %f171;
	ld.global.nc.f32 	%f173, [%rd14+4];
	sub.f32 	%f174, %f2, %f173;
	ld.global.nc.f32 	%f38, [%rd14+12];
	mul.f32 	%f39, %f172, %f172;
	mul.f32 	%f40, %f174, %f174;
	add.f32 	%f175, %f39, %f40;
	mul.f32 	%f41, %f38, %f38;
	setp.geu.f32 	%p7, %f175, %f41;
	mov.f32 	%f254, 0fD09502F9;
	@%p7 bra 	$L__BB1_13;
	sub.f32 	%f176, %f41, %f39;
	sub.f32 	%f177, %f176, %f40;
	sqrt.rn.f32 	%f178, %f177;
	div.rn.f32 	%f241, %f178, %f38;
	ld.global.nc.f32 	%f179, [%rd14+8];
	add.f32 	%f254, %f178, %f179;
$L__BB1_13:
	setp.leu.f32 	%p8, %f254, %f246;
	@%p8 bra 	$L__BB1_15;
	ld.global.nc.f32 	%f180, [%rd14+16];
	mul.f32 	%f243, %f241, %f180;
	ld.global.nc.f32 	%f181, [%rd14+20];
	mul.f32 	%f244, %f241, %f181;
	ld.global.nc.f32 	%f182, [%rd14+24];
	mul.f32 	%f245, %f241, %f182;
	mov.f32 	%f246, %f254;
$L__BB1_15:
	ld.global.nc.f32 	%f184, [%rd14+28];
	sub.f32 	%f185, %f1, %f184;
	ld.global.nc.f32 	%f186, [%rd14+32];
	sub.f32 	%f187, %f2, %f186;
	ld.global.nc.f32 	%f53, [%rd14+40];
	mul.f32 	%f54, %f185, %f185;
	mul.f32 	%f55, %f187, %f187;
	add.f32 	%f188, %f54, %f55;
	mul.f32 	%f56, %f53, %f53;
	setp.geu.f32 	%p9, %f188, %f56;
	mov.f32 	%f260, 0fD09502F9;
	@%p9 bra 	$L__BB1_17;
	sub.f32 	%f189, %f56, %f54;
	sub.f32 	%f190, %f189, %f55;
	sqrt.rn.f32 	%f191, %f190;
	div.rn.f32 	%f241, %f191, %f53;
	ld.global.nc.f32 	%f192, [%rd14+36];
	add.f32 	%f260, %f191, %f192;
$L__BB1_17:
	setp.leu.f32 	%p10, %f260, %f246;
	@%p10 bra 	$L__BB1_19;
	ld.global.nc.f32 	%f193, [%rd14+44];
	mul.f32 	%f243, %f241, %f193;
	ld.global.nc.f32 	%f194, [%rd14+48];
	mul.f32 	%f244, %f241, %f194;
	ld.global.nc.f32 	%f195, [%rd14+52];
	mul.f32 	%f245, %f241, %f195;
	mov.f32 	%f246, %f260;
$L__BB1_19:
	add.s32 	%r29, %r29, 4;
	add.s64 	%rd14, %rd14, 112;
	setp.ne.s32 	%p11, %r29, 0;
	@%p11 bra 	$L__BB1_3;
$L__BB1_20:
	setp.eq.s32 	%p12, %r3, 0;
	@%p12 bra 	$L__BB1_36;
	setp.eq.s32 	%p13, %r3, 1;
	@%p13 bra 	$L__BB1_31;
	mul.wide.u32 	%rd9, %r31, 28;
	add.s64 	%rd5, %rd1, %rd9;
	ld.global.nc.f32 	%f198, [%rd5];
	sub.f32 	%f199, %f1, %f198;
	ld.global.nc.f32 	%f200, [%rd5+4];
	sub.f32 	%f201, %f2, %f200;
	ld.global.nc.f32 	%f76, [%rd5+12];
	mul.f32 	%f77, %f199, %f199;
	mul.f32 	%f78, %f201, %f201;
	add.f32 	%f202, %f77, %f78;
	mul.f32 	%f79, %f76, %f76;
	setp.geu.f32 	%p14, %f202, %f79;
	mov.f32 	%f274, 0fD09502F9;
	@%p14 bra 	$L__BB1_24;
	sub.f32 	%f203, %f79, %f77;
	sub.f32 	%f204, %f203, %f78;
	sqrt.rn.f32 	%f205, %f204;
	div.rn.f32 	%f241, %f205, %f76;
	ld.global.nc.f32 	%f206, [%rd5+8];
	add.f32 	%f274, %f205, %f206;
$L__BB1_24:
	setp.leu.f32 	%p15, %f274, %f246;
	@%p15 bra 	$L__BB1_26;
	ld.global.nc.f32 	%f207, [%rd5+16];
	mul.f32 	%f243, %f241, %f207;
	ld.global.nc.f32 	%f208, [%rd5+20];
	mul.f32 	%f244, %f241, %f208;
	ld.global.nc.f32 	%f209, [%rd5+24];
	mul.f32 	%f245, %f241, %f209;
	mov.f32 	%f246, %f274;
$L__BB1_26:
	ld.global.nc.f32 	%f211, [%rd5+28];
	sub.f32 	%f212, %f1, %f211;
	ld.global.nc.f32 	%f213, [%rd5+32];
	sub.f32 	%f214, %f2, %f213;
	ld.global.nc.f32 	%f91, [%rd5+40];
	mul.f32 	%f92, %f212, %f212;
	mul.f32 	%f93, %f214, %f214;
	add.f32 	%f215, %f92, %f93;
	mul.f32 	%f94, %f91, %f91;
	setp.geu.f32 	%p16, %f215, %f94;
	mov.f32 	%f280, 0fD09502F9;
	@%p16 bra 	$L__BB1_28;
	sub.f32 	%f216, %f94, %f92;
	sub.f32 	%f217, %f216, %f93;
	sqrt.rn.f32 	%f218, %f217;
	div.rn.f32 	%f241, %f218, %f91;
	ld.global.nc.f32 	%f219, [%rd5+36];
	add.f32 	%f280, %f218, %f219;
$L__BB1_28:
	setp.leu.f32 	%p17, %f280, %f246;
	@%p17 bra 	$L__BB1_30;
	ld.global.nc.f32 	%f220, [%rd5+44];
	mul.f32 	%f243, %f241, %f220;
	ld.global.nc.f32 	%f221, [%rd5+48];
	mul.f32 	%f244, %f241, %f221;
	ld.global.nc.f32 	%f222, [%rd5+52];
	mul.f32 	%f245, %f241, %f222;
	mov.f32 	%f246, %f280;
$L__BB1_30:
	add.s32 	%r31, %r31, 2;
$L__BB1_31:
	and.b32  	%r22, %r2, 1;
	setp.eq.b32 	%p18, %r22, 1;
	not.pred 	%p19, %p18;
	@%p19 bra 	$L__BB1_36;
	mul.wide.u32 	%rd10, %r31, 28;
	add.s64 	%rd6, %rd1, %rd10;
	ld.global.nc.f32 	%f224, [%rd6];
	sub.f32 	%f225, %f1, %f224;
	ld.global.nc.f32 	%f226, [%rd6+4];
	sub.f32 	%f227, %f2, %f226;
	ld.global.nc.f32 	%f114, [%rd6+12];
	mul.f32 	%f115, %f225, %f225;
	mul.f32 	%f116, %f227, %f227;
	add.f32 	%f228, %f115, %f116;
	mul.f32 	%f117, %f114, %f114;
	setp.geu.f32 	%p20, %f228, %f117;
	mov.f32 	%f294, 0fD09502F9;
	@%p20 bra 	$L__BB1_34;
	sub.f32 	%f229, %f117, %f115;
	sub.f32 	%f230, %f229, %f116;
	sqrt.rn.f32 	%f231, %f230;
	div.rn.f32 	%f241, %f231, %f114;
	ld.global.nc.f32 	%f232, [%rd6+8];
	add.f32 	%f294, %f231, %f232;
$L__BB1_34:
	setp.leu.f32 	%p21, %f294, %f246;
	@%p21 bra 	$L__BB1_36;
	ld.global.nc.f32 	%f233, [%rd6+16];
	mul.f32 	%f243, %f241, %f233;
	ld.global.nc.f32 	%f234, [%rd6+20];
	mul.f32 	%f244, %f241, %f234;
	ld.global.nc.f32 	%f235, [%rd6+24];
	mul.f32 	%f245, %f241, %f235;
$L__BB1_36:
	mul.f32 	%f298, %f243, 0f437F0000;
	mul.f32 	%f299, %f244, 0f437F0000;
	mul.f32 	%f300, %f245, 0f437F0000;
$L__BB1_37:
	cvta.to.global.u64 	%rd11, %rd7;
	cvt.rzi.s32.f32 	%r23, %f298;
	mul.wide.s32 	%rd12, %r1, 4;
	add.s64 	%rd13, %rd11, %rd12;
	cvt.rzi.s32.f32 	%r24, %f299;
	cvt.rzi.s32.f32 	%r25, %f300;
	prmt.b32 	%r26, %r23, %r24, 0x3340U;
	prmt.b32 	%r27, %r25, 65535, 0x3340U;
	prmt.b32 	%r28, %r26, %r27, 0x5410U;
	st.global.u32 	[%rd13], %r28;
	ret;

}
	// .globl	_Z15ray_trace_constP6uchar4
.visible .entry _Z15ray_trace_constP6uchar4(
	.param .u64 .ptr .align 1 _Z15ray_trace_constP6uchar4_param_0
)
{
	.reg .pred 	%p<40>;
	.reg .b32 	%r<36>;
	.reg .b32 	%f<590>;
	.reg .b64 	%rd<19>;

	ld.param.u64 	%rd6, [_Z15ray_trace_constP6uchar4_param_0];
	mov.u32 	%r14, %ctaid.x;
	mov.u32 	%r15, %ntid.x;
	mov.u32 	%r16, %tid.x;
	mad.lo.s32 	%r17, %r14, %r15, %r16;
	mov.u32 	%r18, %ctaid.y;
	mov.u32 	%r19, %ntid.y;
	mov.u32 	%r20, %tid.y;
	mad.lo.s32 	%r21, %r18, %r19, %r20;
	mov.u32 	%r22, %nctaid.x;
	mul.lo.s32 	%r23, %r22, %r15;
	mad.lo.s32 	%r1, %r23, %r21, %r17;
	cvt.rn.f32.s32 	%f263, %r17;
	add.f32 	%f1, %f263, 0fC4800000;
	cvt.rn.f32.u32 	%f264, %r21;
	add.f32 	%f2, %f264, 0fC4800000;
	ld.const.u32 	%r2, [d_sphere_count];
	setp.eq.s32 	%p1, %r2, 0;
	mov.f32 	%f587, 0f00000000;
	mov.f32 	%f588, %f587;
	mov.f32 	%f589, %f587;
	@%p1 bra 	$L__BB2_72;
	and.b32  	%r3, %r2, 7;
	setp.lt.u32 	%p2, %r2, 8;
	mov.f32 	%f478, 0f00000000;
	mov.f32 	%f479, 0fD09502F9;
	mov.b32 	%r34, 0;
	mov.f32 	%f477, %f478;
	mov.f32 	%f476, %f478;
	@%p2 bra 	$L__BB2_36;
	and.b32  	%r34, %r2, -8;
	mov.u64 	%rd8, d_spheres_const;
	add.s64 	%rd18, %rd8, 112;
	neg.s32 	%r32, %r34;
	mov.f32 	%f478, 0f00000000;
	mov.f32 	%f479, 0fD09502F9;
$L__BB2_3:
	.pragma "nounroll";
	ld.const.f32 	%f273, [%rd18+-112];
	sub.f32 	%f274, %f1, %f273;
	ld.const.f32 	%f275, [%rd18+-108];
	sub.f32 	%f276, %f2, %f275;
	ld.const.f32 	%f8, [%rd18+-100];
	mul.f32 	%f9, %f274, %f274;
	mul.f32 	%f10, %f276, %f276;
	add.f32 	%f277, %f9, %f10;
	mul.f32 	%f11, %f8, %f8;
	setp.geu.f32 	%p3, %f277, %f11;
	mov.f32 	%f475, 0fD09502F9;
	@%p3 bra 	$L__BB2_5;
	sub.f32 	%f278, %f11, %f9;
	sub.f32 	%f279, %f278, %f10;
	sqrt.rn.f32 	%f280, %f279;
	div.rn.f32 	%f474, %f280, %f8;
	ld.const.f32 	%f281, [%rd18+-104];
	add.f32 	%f475, %f280, %f281;
$L__BB2_5:
	setp.leu.f32 	%p4, %f475, %f479;
	@%p4 bra 	$L__BB2_7;
	ld.const.f32 	%f282, [%rd18+-96];
	mul.f32 	%f476, %f474, %f282;
	ld.const.f32 	%f283, [%rd18+-92];
	mul.f32 	%f477, %f474, %f283;
	ld.const.f32 	%f284, [%rd18+-88];
	mul.f32 	%f478, %f474, %f284;
	mov.f32 	%f479, %f475;
$L__BB2_7:
	ld.const.f32 	%f286, [%rd18+-84];
	sub.f32 	%f287, %f1, %f286;
	ld.const.f32 	%f288, [%rd18+-80];
	sub.f32 	%f289, %f2, %f288;
	ld.const.f32 	%f23, [%rd18+-72];
	mul.f32 	%f24, %f287, %f287;
	mul.f32 	%f25, %f289, %f289;
	add.f32 	%f290, %f24, %f25;
	mul.f32 	%f26, %f23, %f23;
	setp.geu.f32 	%p5, %f290, %f26;
	mov.f32 	%f481, 0fD09502F9;
	@%p5 bra 	$L__BB2_9;
	sub.f32 	%f291, %f26, %f24;
	sub.f32 	%f292, %f291, %f25;
	sqrt.rn.f32 	%f293, %f292;
	div.rn.f32 	%f474, %f293, %f23;
	ld.const.f32 	%f294, [%rd18+-76];
	add.f32 	%f481, %f293, %f294;
$L__BB2_9:
	setp.leu.f32 	%p6, %f481, %f479;
	@%p6 bra 	$L__BB2_11;
	ld.const.f32 	%f295, [%rd18+-68];
	mul.f32 	%f476, %f474, %f295;
	ld.const.f32 	%f296, [%rd18+-64];
	mul.f32 	%f477, %f474, %f296;
	ld.const.f32 	%f297, [%rd18+-60];
	mul.f32 	%f478, %f474, %f297;
	mov.f32 	%f479, %f481;
$L__BB2_11:
	ld.const.f32 	%f299, [%rd18+-56];
	sub.f32 	%f300, %f1, %f299;
	ld.const.f32 	%f301, [%rd18+-52];
	sub.f32 	%f302, %f2, %f301;
	ld.const.f32 	%f38, [%rd18+-44];
	mul.f32 	%f39, %f300, %f300;
	mul.f32 	%f40, %f302, %f302;
	add.f32 	%f303, %f39, %f40;
	mul.f32 	%f41, %f38, %f38;
	setp.geu.f32 	%p7, %f303, %f41;
	mov.f32 	%f487, 0fD09502F9;
	@%p7 bra 	$L__BB2_13;
	sub.f32 	%f304, %f41, %f39;
	sub.f32 	%f305, %f304, %f40;
	sqrt.rn.f32 	%f306, %f305;
	div.rn.f32 	%f474, %f306, %f38;
	ld.const.f32 	%f307, [%rd18+-48];
	add.f32 	%f487, %f306, %f307;
$L__BB2_13:
	setp.leu.f32 	%p8, %f487, %f479;
	@%p8 bra 	$L__BB2_15;
	ld.const.f32 	%f308, [%rd18+-40];
	mul.f32 	%f476, %f474, %f308;
	ld.const.f32 	%f309, [%rd18+-36];
	mul.f32 	%f477, %f474, %f309;
	ld.const.f32 	%f310, [%rd18+-32];
	mul.f32 	%f478, %f474, %f310;
	mov.f32 	%f479, %f487;
$L__BB2_15:
	ld.const.f32 	%f312, [%rd18+-28];
	sub.f32 	%f313, %f1, %f312;
	ld.const.f32 	%f314, [%rd18+-24];
	sub.f32 	%f315, %f2, %f314;
	ld.const.f32 	%f53, [%rd18+-16];
	mul.f32 	%f54, %f313, %f313;
	mul.f32 	%f55, %f315, %f315;
	add.f32 	%f316, %f54, %f55;
	mul.f32 	%f56, %f53, %f53;
	setp.geu.f32 	%p9, %f316, %f56;
	mov.f32 	%f493, 0fD09502F9;
	@%p9 bra 	$L__BB2_17;
	sub.f32 	%f317, %f56, %f54;
	sub.f32 	%f318, %f317, %f55;
	sqrt.rn.f32 	%f319, %f318;
	div.rn.f32 	%f474, %f319, %f53;
	ld.const.f32 	%f320, [%rd18+-20];
	add.f32 	%f493, %f319, %f320;
$L__BB2_17:
	setp.leu.f32 	%p10, %f493, %f479;
	@%p10 bra 	$L__BB2_19;
	ld.const.f32 	%f321, [%rd18+-12];
	mul.f32 	%f476, %f474, %f321;
	ld.const.f32 	%f322, [%rd18+-8];
	mul.f32 	%f477, %f474, %f322;
	ld.const.f32 	%f323, [%rd18+-4];
	mul.f32 	%f478, %f474, %f323;
	mov.f32 	%f479, %f493;
$L__BB2_19:
	ld.const.f32 	%f325, [%rd18];
	sub.f32 	%f326, %f1, %f325;
	ld.const.f32 	%f327, [%rd18+4];
	sub.f32 	%f328, %f2, %f327;
	ld.const.f32 	%f68, [%rd18+12];
	mul.f32 	%f69, %f326, %f326;
	mul.f32 	%f70, %f328, %f328;
	add.f32 	%f329, %f69, %f70;
	mul.f32 	%f71, %f68, %f68;
	setp.geu.f32 	%p11, %f329, %f71;
	mov.f32 	%f499, 0fD09502F9;
	@%p11 bra 	$L__BB2_21;
	sub.f32 	%f330, %f71, %f69;
	sub.f32 	%f331, %f330, %f70;
	sqrt.rn.f32 	%f332, %f331;
	div.rn.f32 	%f474, %f332, %f68;
	ld.const.f32 	%f333, [%rd18+8];
	add.f32 	%f499, %f332, %f333;
$L__BB2_21:
	setp.leu.f32 	%p12, %f499, %f479;
	@%p12 bra 	$L__BB2_23;
	ld.const.f32 	%f334, [%rd18+16];
	mul.f32 	%f476, %f474, %f334;
	ld.const.f32 	%f335, [%rd18+20];
	mul.f32 	%f477, %f474, %f335;
	ld.const.f32 	%f336, [%rd18+24];
	mul.f32 	%f478, %f474, %f336;
	mov.f32 	%f479, %f499;
$L__BB2_23:
	ld.const.f32 	%f338, [%rd18+28];
	sub.f32 	%f339, %f1, %f338;
	ld.const.f32 	%f340, [%rd18+32];
	sub.f32 	%f341, %f2, %f340;
	ld.const.f32 	%f83, [%rd18+40];
	mul.f32 	%f84, %f339, %f339;
	mul.f32 	%f85, %f341, %f341;
	add.f32 	%f342, %f84, %f85;
	mul.f32 	%f86, %f83, %f83;
	setp.geu.f32 	%p13, %f342, %f86;
	mov.f32 	%f505, 0fD09502F9;
	@%p13 bra 	$L__BB2_25;
	sub.f32 	%f343, %f86, %f84;
	sub.f32 	%f344, %f343, %f85;
	sqrt.rn.f32 	%f345, %f344;
	div.rn.f32 	%f474, %f345, %f83;
	ld.const.f32 	%f346, [%rd18+36];
	add.f32 	%f505, %f345, %f346;
$L__BB2_25:
	setp.leu.f32 	%p14, %f505, %f479;
	@%p14 bra 	$L__BB2_27;
	ld.const.f32 	%f347, [%rd18+44];
	mul.f32 	%f476, %f474, %f347;
	ld.const.f32 	%f348, [%rd18+48];
	mul.f32 	%f477, %f474, %f348;
	ld.const.f32 	%f349, [%rd18+52];
	mul.f32 	%f478, %f474, %f349;
	mov.f32 	%f479, %f505;
$L__BB2_27:
	ld.const.f32 	%f351, [%rd18+56];
	sub.f32 	%f352, %f1, %f351;
	ld.const.f32 	%f353, [%rd18+60];
	sub.f32 	%f354, %f2, %f353;
	ld.const.f32 	%f98, [%rd18+68];
	mul.f32 	%f99, %f352, %f352;
	mul.f32 	%f100, %f354, %f354;
	add.f32 	%f355, %f99, %f100;
	mul.f32 	%f101, %f98, %f98;
	setp.geu.f32 	%p15, %f355, %f101;
	mov.f32 	%f511, 0fD09502F9;
	@%p15 bra 	$L__BB2_29;
	sub.f32 	%f356, %f101, %f99;
	sub.f32 	%f357, %f356, %f100;
	sqrt.rn.f32 	%f358, %f357;
	div.rn.f32 	%f474, %f358, %f98;
	ld.const.f32 	%f359, [%rd18+64];
	add.f32 	%f511, %f358, %f359;
$L__BB2_29:
	setp.leu.f32 	%p16, %f511, %f479;
	@%p16 bra 	$L__BB2_31;
	ld.const.f32 	%f360, [%rd18+72];
	mul.f32 	%f476, %f474, %f360;
	ld.const.f32 	%f361, [%rd18+76];
	mul.f32 	%f477, %f474, %f361;
	ld.const.f32 	%f362, [%rd18+80];
	mul.f32 	%f478, %f474, %f362;
	mov.f32 	%f479, %f511;
$L__BB2_31:
	ld.const.f32 	%f364, [%rd18+84];
	sub.f32 	%f365, %f1, %f364;
	ld.const.f32 	%f366, [%rd18+88];
	sub.f32 	%f367, %f2, %f366;
	ld.const.f32 	%f113, [%rd18+96];
	mul.f32 	%f114, %f365, %f365;
	mul.f32 	%f115, %f367, %f367;
	add.f32 	%f368, %f114, %f115;
	mul.f32 	%f116, %f113, %f113;
	setp.geu.f32 	%p17, %f368, %f116;
	mov.f32 	%f517, 0fD09502F9;
	@%p17 bra 	$L__BB2_33;
	sub.f32 	%f369, %f116, %f114;
	sub.f32 	%f370, %f369, %f115;
	sqrt.rn.f32 	%f371, %f370;
	div.rn.f32 	%f474, %f371, %f113;
	ld.const.f32 	%f372, [%rd18+92];
	add.f32 	%f517, %f371, %f372;
$L__BB2_33:
	setp.leu.f32 	%p18, %f517, %f479;
	@%p18 bra 	$L__BB2_35;
	ld.const.f32 	%f373, [%rd18+100];
	mul.f32 	%f476, %f474, %f373;
	ld.const.f32 	%f374, [%rd18+104];
	mul.f32 	%f477, %f474, %f374;
	ld.const.f32 	%f375, [%rd18+108];
	mul.f32 	%f478, %f474, %f375;
	mov.f32 	%f479, %f517;
$L__BB2_35:
	add.s32 	%r32, %r32, 8;
	add.s64 	%rd18, %rd18, 224;
	setp.ne.s32 	%p19, %r32, 0;
	@%p19 bra 	$L__BB2_3;
$L__BB2_36:
	setp.eq.s32 	%p20, %r3, 0;
	@%p20 bra 	$L__BB2_71;
	and.b32  	%r9, %r2, 3;
	setp.lt.u32 	%p21, %r3, 4;
	@%p21 bra 	$L__BB2_55;
	mul.wide.u32 	%rd9, %r34, 28;
	mov.u64 	%rd10, d_spheres_const;
	add.s64 	%rd3, %rd10, %rd9;
	ld.const.f32 	%f378, [%rd3];
	sub.f32 	%f379, %f1, %f378;
	ld.const.f32 	%f380, [%rd3+4];
	sub.f32 	%f381, %f2, %f380;
	ld.const.f32 	%f136, [%rd3+12];
	mul.f32 	%f137, %f379, %f379;
	mul.f32 	%f138, %f381, %f381;
	add.f32 	%f382, %f137, %f138;
	mul.f32 	%f139, %f136, %f136;
	setp.geu.f32 	%p22, %f382, %f139;
	mov.f32 	%f531, 0fD09502F9;
	@%p22 bra 	$L__BB2_40;
	sub.f32 	%f383, %f139, %f137;
	sub.f32 	%f384, %f383, %f138;
	sqrt.rn.f32 	%f385, %f384;
	div.rn.f32 	%f474, %f385, %f136;
	ld.const.f32 	%f386, [%rd3+8];
	add.f32 	%f531, %f385, %f386;
$L__BB2_40:
	setp.leu.f32 	%p23, %f531, %f479;
	@%p23 bra 	$L__BB2_42;
	ld.const.f32 	%f387, [%rd3+16];
	mul.f32 	%f476, %f474, %f387;
	ld.const.f32 	%f388, [%rd3+20];
	mul.f32 	%f477, %f474, %f388;
	ld.const.f32 	%f389, [%rd3+24];
	mul.f32 	%f478, %f474, %f389;
	mov.f32 	%f479, %f531;
$L__BB2_42:
	ld.const.f32 	%f391, [%rd3+28];
	sub.f32 	%f392, %f1, %f391;
	ld.const.f32 	%f393, [%rd3+32];
	sub.f32 	%f394, %f2, %f393;
	ld.const.f32 	%f151, [%rd3+40];
	mul.f32 	%f152, %f392, %f392;
	mul.f32 	%f153, %f394, %f394;
	add.f32 	%f395, %f152, %f153;
	mul.f32 	%f154, %f151, %f151;
	setp.geu.f32 	%p24, %f395, %f154;
	mov.f32 	%f537, 0fD09502F9;
	@%p24 bra 	$L__BB2_44;
	sub.f32 	%f396, %f154, %f152;
	sub.f32 	%f397, %f396, %f153;
	sqrt.rn.f32 	%f398, %f397;
	div.rn.f32 	%f474, %f398, %f151;
	ld.const.f32 	%f399, [%rd3+36];
	add.f32 	%f537, %f398, %f399;
$L__BB2_44:
	setp.leu.f32 	%p25, %f537, %f479;
	@%p25 bra 	$L__BB2_46;
	ld.const.f32 	%f400, [%rd3+44];
	mul.f32 	%f476, %f474, %f400;
	ld.const.f32 	%f401, [%rd3+48];
	mul.f32 	%f477, %f474, %f401;
	ld.const.f32 	%f402, [%rd3+52];
	mul.f32 	%f478, %f474, %f402;
	mov.f32 	%f479, %f537;
$L__BB2_46:
	ld.const.f32 	%f404, [%rd3+56];
	sub.f32 	%f405, %f1, %f404;
	ld.const.f32 	%f406, [%rd3+60];
	sub.f32 	%f407, %f2, %f406;
	ld.const.f32 	%f166, [%rd3+68];
	mul.f32 	%f167, %f405, %f405;
	mul.f32 	%f168, %f407, %f407;
	add.f32 	%f408, %f167, %f168;
	mul.f32 	%f169, %f166, %f166;
	setp.geu.f32 	%p26, %f408, %f169;
	mov.f32 	%f543, 0fD09502F9;
	@%p26 bra 	$L__BB2_48;
	sub.f32 	%f409, %f169, %f167;
	sub.f32 	%f410, %f409, %f168;
	sqrt.rn.f32 	%f411, %f410;
	div.rn.f32 	%f474, %f411, %f166;
	ld.const.f32 	%f412, [%rd3+64];
	add.f32 	%f543, %f411, %f412;
$L__BB2_48:
	setp.leu.f32 	%p27, %f543, %f479;
	@%p27 bra 	$L__BB2_50;
	ld.const.f32 	%f413, [%rd3+72];
	mul.f32 	%f476, %f474, %f413;
	ld.const.f32 	%f414, [%rd3+76];
	mul.f32 	%f477, %f474, %f414;
	ld.const.f32 	%f415, [%rd3+80];
	mul.f32 	%f478, %f474, %f415;
	mov.f32 	%f479, %f543;
$L__BB2_50:
	ld.const.f32 	%f417, [%rd3+84];
	sub.f32 	%f418, %f1, %f417;
	ld.const.f32 	%f419, [%rd3+88];
	sub.f32 	%f420, %f2, %f419;
	ld.const.f32 	%f181, [%rd3+96];
	mul.f32 	%f182, %f418, %f418;
	mul.f32 	%f183, %f420, %f420;
	add.f32 	%f421, %f182, %f183;
	mul.f32 	%f184, %f181, %f181;
	setp.geu.f32 	%p28, %f421, %f184;
	mov.f32 	%f549, 0fD09502F9;
	@%p28 bra 	$L__BB2_52;
	sub.f32 	%f422, %f184, %f182;
	sub.f32 	%f423, %f422, %f183;
	sqrt.rn.f32 	%f424, %f423;
	div.rn.f32 	%f474, %f424, %f181;
	ld.const.f32 	%f425, [%rd3+92];
	add.f32 	%f549, %f424, %f425;
$L__BB2_52:
	setp.leu.f32 	%p29, %f549, %f479;
	@%p29 bra 	$L__BB2_54;
	ld.const.f32 	%f426, [%rd3+100];
	mul.f32 	%f476, %f474, %f426;
	ld.const.f32 	%f427, [%rd3+104];
	mul.f32 	%f477, %f474, %f427;
	ld.const.f32 	%f428, [%rd3+108];
	mul.f32 	%f478, %f474, %f428;
	mov.f32 	%f479, %f549;
$L__BB2_54:
	add.s32 	%r34, %r34, 4;
$L__BB2_55:
	setp.eq.s32 	%p30, %r9, 0;
	@%p30 bra 	$L__BB2_71;
	setp.eq.s32 	%p31, %r9, 1;
	@%p31 bra 	$L__BB2_66;
	mul.wide.u32 	%rd11, %r34, 28;
	mov.u64 	%rd12, d_spheres_const;
	add.s64 	%rd4, %rd12, %rd11;
	ld.const.f32 	%f431, [%rd4];
	sub.f32 	%f432, %f1, %f431;
	ld.const.f32 	%f433, [%rd4+4];
	sub.f32 	%f434, %f2, %f433;
	ld.const.f32 	%f204, [%rd4+12];
	mul.f32 	%f205, %f432, %f432;
	mul.f32 	%f206, %f434, %f434;
	add.f32 	%f435, %f205, %f206;
	mul.f32 	%f207, %f204, %f204;
	setp.geu.f32 	%p32, %f435, %f207;
	mov.f32 	%f563, 0fD09502F9;
	@%p32 bra 	$L__BB2_59;
	sub.f32 	%f436, %f207, %f205;
	sub.f32 	%f437, %f436, %f206;
	sqrt.rn.f32 	%f438, %f437;
	div.rn.f32 	%f474, %f438, %f204;
	ld.const.f32 	%f439, [%rd4+8];
	add.f32 	%f563, %f438, %f439;
$L__BB2_59:
	setp.leu.f32 	%p33, %f563, %f479;
	@%p33 bra 	$L__BB2_61;
	ld.const.f32 	%f440, [%rd4+16];
	mul.f32 	%f476, %f474, %f440;
	ld.const.f32 	%f441, [%rd4+20];
	mul.f32 	%f477, %f474, %f441;
	ld.const.f32 	%f442, [%rd4+24];
	mul.f32 	%f478, %f474, %f442;
	mov.f32 	%f479, %f563;
$L__BB2_61:
	ld.const.f32 	%f444, [%rd4+28];
	sub.f32 	%f445, %f1, %f444;
	ld.const.f32 	%f446, [%rd4+32];
	sub.f32 	%f447, %f2, %f446;
	ld.const.f32 	%f219, [%rd4+40];
	mul.f32 	%f220, %f445, %f445;
	mul.f32 	%f221, %f447, %f447;
	add.f32 	%f448, %f220, %f221;
	mul.f32 	%f222, %f219, %f219;
	setp.geu.f32 	%p34, %f448, %f222;
	mov.f32 	%f569, 0fD09502F9;
	@%p34 bra 	$L__BB2_63;
	sub.f32 	%f449, %f222, %f220;
	sub.f32 	%f450, %f449, %f221;
	sqrt.rn.f32 	%f451, %f450;
	div.rn.f32 	%f474, %f451, %f219;
	ld.const.f32 	%f452, [%rd4+36];
	add.f32 	%f569, %f451, %f452;
$L__BB2_63:
	setp.leu.f32 	%p35, %f569, %f479;
	@%p35 bra 	$L__BB2_65;
	ld.const.f32 	%f453, [%rd4+44];
	mul.f32 	%f476, %f474, %f453;
	ld.const.f32 	%f454, [%rd4+48];
	mul.f32 	%f477, %f474, %f454;
	ld.const.f32 	%f455, [%rd4+52];
	mul.f32 	%f478, %f474, %f455;
	mov.f32 	%f479, %f569;
$L__BB2_65:
	add.s32 	%r34, %r34, 2;
$L__BB2_66:
	and.b32  	%r25, %r2, 1;
	setp.eq.b32 	%p36, %r25, 1;
	not.pred 	%p37, %p36;
	@%p37 bra 	$L__BB2_71;
	mul.wide.u32 	%rd13, %r34, 28;
	mov.u64 	%rd14, d_spheres_const;
	add.s64 	%rd5, %rd14, %rd13;
	ld.const.f32 	%f457, [%rd5];
	sub.f32 	%f458, %f1, %f457;
	ld.const.f32 	%f459, [%rd5+4];
	sub.f32 	%f460, %f2, %f459;
	ld.const.f32 	%f242, [%rd5+12];
	mul.f32 	%f243, %f458, %f458;
	mul.f32 	%f244, %f460, %f460;
	add.f32 	%f461, %f243, %f244;
	mul.f32 	%f245, %f242, %f242;
	setp.geu.f32 	%p38, %f461, %f245;
	mov.f32 	%f583, 0fD09502F9;
	@%p38 bra 	$L__BB2_69;
	sub.f32 	%f462, %f245, %f243;
	sub.f32 	%f463, %f462, %f244;
	sqrt.rn.f32 	%f464, %f463;
	div.rn.f32 	%f474, %f464, %f242;
	ld.const.f32 	%f465, [%rd5+8];
	add.f32 	%f583, %f464, %f465;
$L__BB2_69:
	setp.leu.f32 	%p39, %f583, %f479;
	@%p39 bra 	$L__BB2_71;
	ld.const.f32 	%f466, [%rd5+16];
	mul.f32 	%f476, %f474, %f466;
	ld.const.f32 	%f467, [%rd5+20];
	mul.f32 	%f477, %f474, %f467;
	ld.const.f32 	%f468, [%rd5+24];
	mul.f32 	%f478, %f474, %f468;
$L__BB2_71:
	mul.f32 	%f587, %f476, 0f437F0000;
	mul.f32 	%f588, %f477, 0f437F0000;
	mul.f32 	%f589, %f478, 0f437F0000;
$L__BB2_72:
	cvta.to.global.u64 	%rd15, %rd6;
	cvt.rzi.s32.f32 	%r26, %f587;
	mul.wide.s32 	%rd16, %r1, 4;
	add.s64 	%rd17, %rd15, %rd16;
	cvt.rzi.s32.f32 	%r27, %f588;
	cvt.rzi.s32.f32 	%r28, %f589;
	prmt.b32 	%r29, %r26, %r27, 0x3340U;
	prmt.b32 	%r30, %r28, 65535, 0x3340U;
	prmt.b32 	%r31, %r29, %r30, 0x5410U;
	st.global.u32 	[%rd17], %r31;
	ret;

}


// ===== COMPILED SASS (sm_100) =====

	.target	sm_100

	.elftype	@"ET_EXEC"


//--------------------- .note.nv.tkinfo           --------------------------
	.section	.note.nv.tkinfo,"",@"SHT_NOTE"
	.sectionflags	@"SHF_NOTE_NV_TKINFO"
	.tkinfo
        /*0018*/ 	.word	0x00000002
        /*0030*/ 	.string	""
        /*0030*/ 	.string	"ptxas"
        /*0030*/ 	.string	"Cuda compilation tools, release 13.0, V13.0.88"
        /*0030*/ 	.string	"Build cuda_13.0.r13.0/compiler.36424714_0"
        /*0030*/ 	.string	"-arch sm_100 -m 64 "



//--------------------- .note.nv.cuinfo           --------------------------
	.section	.note.nv.cuinfo,"",@"SHT_NOTE"
	.sectionflags	@"SHF_NOTE_NV_CUINFO"
        /*0018*/ 	.short	0x0002
        /*001a*/ 	.short	0x0064
        /*001c*/ 	.short	0x0082
	.zero		2


//--------------------- .nv.info                  --------------------------
	.section	.nv.info,"",@"SHT_CUDA_INFO"
	.align	4


	//----- nvinfo : EIATTR_REGCOUNT
	.align		4
        /*0000*/ 	.byte	0x04, 0x2f
        /*0002*/ 	.short	(.L_3 - .L_2)
	.align		4
.L_2:
        /*0004*/ 	.word	index@(_Z9ray_traceP6uchar4P6Sphere)
        /*0008*/ 	.word	0x00000019


	//----- nvinfo : EIATTR_FRAME_SIZE
	.align		4
.L_3:
        /*000c*/ 	.byte	0x04, 0x11
        /*000e*/ 	.short	(.L_5 - .L_4)
	.align		4
.L_4:
        /*0010*/ 	.word	index@($__internal_5_$__cuda_sm3x_div_rn_noftz_f32_slowpath)
        /*0014*/ 	.word	0x00000000


	//----- nvinfo : EIATTR_FRAME_SIZE
	.align		4
.L_5:
        /*0018*/ 	.byte	0x04, 0x11
        /*001a*/ 	.short	(.L_7 - .L_6)
	.align		4
.L_6:
        /*001c*/ 	.word	index@($__internal_4_$__cuda_sm20_sqrt_rn_f32_slowpath)
        /*0020*/ 	.word	0x00000000


	//----- nvinfo : EIATTR_FRAME_SIZE
	.align		4
.L_7:
        /*0024*/ 	.byte	0x04, 0x11
        /*0026*/ 	.short	(.L_9 - .L_8)
	.align		4
.L_8:
        /*0028*/ 	.word	index@(_Z9ray_traceP6uchar4P6Sphere)
        /*002c*/ 	.word	0x00000000


	//----- nvinfo : EIATTR_REGCOUNT
	.align		4
.L_9:
        /*0030*/ 	.byte	0x04, 0x2f
        /*0032*/ 	.short	(.L_11 - .L_10)
	.align		4
.L_10:
        /*0034*/ 	.word	index@(_Z19ray_trace_read_onlyP6uchar4PK6Sphere)
        /*0038*/ 	.word	0x00000019


	//----- nvinfo : EIATTR_FRAME_SIZE
	.align		4
.L_11:
        /*003c*/ 	.byte	0x04, 0x11
        /*003e*/ 	.short	(.L_13 - .L_12)
	.align		4
.L_12:
        /*0040*/ 	.word	index@($__internal_3_$__cuda_sm3x_div_rn_noftz_f32_slowpath)
        /*0044*/ 	.word	0x00000000


	//----- nvinfo : EIATTR_FRAME_SIZE
	.align		4
.L_13:
        /*0048*/ 	.byte	0x04, 0x11
        /*004a*/ 	.short	(.L_15 - .L_14)
	.align		4
.L_14:
        /*004c*/ 	.word	index@($__internal_2_$__cuda_sm20_sqrt_rn_f32_slowpath)
        /*0050*/ 	.word	0x00000000


	//----- nvinfo : EIATTR_FRAME_SIZE
	.align		4
.L_15:
        /*0054*/ 	.byte	0x04, 0x11
        /*0056*/ 	.short	(.L_17 - .L_16)
	.align		4
.L_16:
        /*0058*/ 	.word	index@(_Z19ray_trace_read_onlyP6uchar4PK6Sphere)
        /*005c*/ 	.word	0x00000000


	//----- nvinfo : EIATTR_REGCOUNT
	.align		4
.L_17:
        /*0060*/ 	.byte	0x04, 0x2f
        /*0062*/ 	.short	(.L_19 - .L_18)
	.align		4
.L_18:
        /*0064*/ 	.word	index@(_Z15ray_trace_constP6uchar4)
        /*0068*/ 	.word	0x0000001a


	//----- nvinfo : EIATTR_FRAME_SIZE
	.align		4
.L_19:
        /*006c*/ 	.byte	0x04, 0x11
        /*006e*/ 	.short	(.L_21 - .L_20)
	.align		4
.L_20:
        /*0070*/ 	.word	index@($__internal_1_$__cuda_sm3x_div_rn_noftz_f32_slowpath)
        /*0074*/ 	.word	0x00000000


	//----- nvinfo : EIATTR_FRAME_SIZE
	.align		4
.L_21:
        /*0078*/ 	.byte	0x04, 0x11
        /*007a*/ 	.short	(.L_23 - .L_22)
	.align		4
.L_22:
        /*007c*/ 	.word	index@($__internal_0_$__cuda_sm20_sqrt_rn_f32_slowpath)
        /*0080*/ 	.word	0x00000000


	//----- nvinfo : EIATTR_FRAME_SIZE
	.align		4
.L_23:
        /*0084*/ 	.byte	0x04, 0x11
        /*0086*/ 	.short	(.L_25 - .L_24)
	.align		4
.L_24:
        /*0088*/ 	.word	index@(_Z15ray_trace_constP6uchar4)
        /*008c*/ 	.word	0x00000000


	//----- nvinfo : EIATTR_MIN_STACK_SIZE
	.align		4
.L_25:
        /*0090*/ 	.byte	0x04, 0x12
        /*0092*/ 	.short	(.L_27 - .L_26)
	.align		4
.L_26:
        /*0094*/ 	.word	index@(_Z15ray_trace_constP6uchar4)
        /*0098*/ 	.word	0x00000000


	//----- nvinfo : EIATTR_MIN_STACK_SIZE
	.align		4
.L_27:
        /*009c*/ 	.byte	0x04, 0x12
        /*009e*/ 	.short	(.L_29 - .L_28)
	.align		4
.L_28:
        /*00a0*/ 	.word	index@(_Z19ray_trace_read_onlyP6uchar4PK6Sphere)
        /*00a4*/ 	.word	0x00000000


	//----- nvinfo : EIATTR_MIN_STACK_SIZE
	.align		4
.L_29:
        /*00a8*/ 	.byte	0x04, 0x12
        /*00aa*/ 	.short	(.L_31 - .L_30)
	.align		4
.L_30:
        /*00ac*/ 	.word	index@(_Z9ray_traceP6uchar4P6Sphere)
        /*00b0*/ 	.word	0x00000000
.L_31:


//--------------------- .nv.compat                --------------------------
	.section	.nv.compat,"",@"SHT_CUDA_COMPAT_INFO"
	.align	4
        /*0000*/ 	.byte	0x02, 0x09, 0x00, 0x00, 0x02, 0x02, 0x01, 0x00, 0x02, 0x05, 0x05, 0x00, 0x03, 0x07, 0x01, 0x01
        /*0010*/ 	.byte	0x02, 0x03, 0x00, 0x00, 0x02, 0x06, 0x01, 0x00, 0x04, 0x0b, 0x08, 0x00, 0x01, 0x00, 0x00, 0x00
        /*0020*/ 	.byte	0x00, 0x00, 0x00, 0x00


//--------------------- .nv.info._Z15ray_trace_constP6uchar4 --------------------------
	.section	.nv.info._Z15ray_trace_constP6uchar4,"",@"SHT_CUDA_INFO"
	.sectionflags	@""
	.align	4


	//----- nvinfo : EIATTR_CUDA_API_VERSION
	.align		4
        /*0000*/ 	.byte	0x04, 0x37
        /*0002*/ 	.short	(.L_33 - .L_32)
.L_32:
        /*0004*/ 	.word	0x00000082


	//----- nvinfo : EIATTR_KPARAM_INFO
	.align		4
.L_33:
        /*0008*/ 	.byte	0x04, 0x17
        /*000a*/ 	.short	(.L_35 - .L_34)
.L_34:
        /*000c*/ 	.word	0x00000000
        /*0010*/ 	.short	0x0000
        /*0012*/ 	.short	0x0000
        /*0014*/ 	.byte	0x00, 0xf5, 0x21, 0x00


	//----- nvinfo : EIATTR_SPARSE_MMA_MASK
	.align		4
.L_35:
        /*0018*/ 	.byte	0x03, 0x50
        /*001a*/ 	.short	0x0000


	//----- nvinfo : EIATTR_MAXREG_COUNT
	.align		4
        /*001c*/ 	.byte	0x03, 0x1b
        /*001e*/ 	.short	0x00ff


	//----- nvinfo : EIATTR_MERCURY_ISA_VERSION
	.align		4
        /*0020*/ 	.byte	0x03, 0x5f
        /*0022*/ 	.short	0x0101


	//----- nvinfo : EIATTR_VRC_CTA_INIT_COUNT
	.align		4
        /*0024*/ 	.byte	0x02, 0x4a
	.zero		1
	.zero		1


	//----- nvinfo : EIATTR_EXIT_INSTR_OFFSETS
	.align		4
        /*0028*/ 	.byte	0x04, 0x1c
        /*002a*/ 	.short	(.L_37 - .L_36)


	//   ....[0]....
.L_36:
        /*002c*/ 	.word	0x00003670


	//----- nvinfo : EIATTR_CRS_STACK_SIZE
	.align		4
.L_37:
        /*0030*/ 	.byte	0x04, 0x1e
        /*0032*/ 	.short	(.L_39 - .L_38)
.L_38:
        /*0034*/ 	.word	0x00000000


	//----- nvinfo : EIATTR_CBANK_PARAM_SIZE
	.align		4
.L_39:
        /*0038*/ 	.byte	0x03, 0x19
        /*003a*/ 	.short	0x0008


	//----- nvinfo : EIATTR_PARAM_CBANK
	.align		4
        /*003c*/ 	.byte	0x04, 0x0a
        /*003e*/ 	.short	(.L_41 - .L_40)
	.align		4
.L_40:
        /*0040*/ 	.word	index@(.nv.constant0._Z15ray_trace_constP6uchar4)
        /*0044*/ 	.short	0x0380
        /*0046*/ 	.short	0x0008


	//----- nvinfo : EIATTR_SW_WAR
	.align		4
.L_41:
        /*0048*/ 	.byte	0x04, 0x36
        /*004a*/ 	.short	(.L_43 - .L_42)
.L_42:
        /*004c*/ 	.word	0x00000008
.L_43:


//--------------------- .nv.info._Z19ray_trace_read_onlyP6uchar4PK6Sphere --------------------------
	.section	.nv.info._Z19ray_trace_read_onlyP6uchar4PK6Sphere,"",@"SHT_CUDA_INFO"
	.sectionflags	@""
	.align	4


	//----- nvinfo : EIATTR_CUDA_API_VERSION
	.align		4
        /*0000*/ 	.byte	0x04, 0x37
        /*0002*/ 	.short	(.L_45 - .L_44)
.L_44:
        /*0004*/ 	.word	0x00000082


	//----- nvinfo : EIATTR_KPARAM_INFO
	.align		4
.L_45:
        /*0008*/ 	.byte	0x04, 0x17
        /*000a*/ 	.short	(.L_47 - .L_46)
.L_46:
        /*000c*/ 	.word	0x00000000
        /*0010*/ 	.short	0x0001
        /*0012*/ 	.short	0x0008
        /*0014*/ 	.byte	0x00, 0xf5, 0x21, 0x00


	//----- nvinfo : EIATTR_KPARAM_INFO
	.align		4
.L_47:
        /*0018*/ 	.byte	0x04, 0x17
        /*001a*/ 	.short	(.L_49 - .L_48)
.L_48:
        /*001c*/ 	.word	0x00000000
        /*0020*/ 	.short	0x0000
        /*0022*/ 	.short	0x0000
        /*0024*/ 	.byte	0x00, 0xf5, 0x21, 0x00


	//----- nvinfo : EIATTR_SPARSE_MMA_MASK
	.align		4
.L_49:
        /*0028*/ 	.byte	0x03, 0x50
        /*002a*/ 	.short	0x0000


	//----- nvinfo : EIATTR_MAXREG_COUNT
	.align		4
        /*002c*/ 	.byte	0x03, 0x1b
        /*002e*/ 	.short	0x00ff


	//----- nvinfo : EIATTR_MERCURY_ISA_VERSION
	.align		4
        /*0030*/ 	.byte	0x03, 0x5f
        /*0032*/ 	.short	0x0101


	//----- nvinfo : EIATTR_VRC_CTA_INIT_COUNT
	.align		4
        /*0034*/ 	.byte	0x02, 0x4a
	.zero		1
	.zero		1


	//----- nvinfo : EIATTR_EXIT_INSTR_OFFSETS
	.align		4
        /*0038*/ 	.byte	0x04, 0x1c
        /*003a*/ 	.short	(.L_51 - .L_50)


	//   ....[0]....
.L_50:
        /*003c*/ 	.word	0x00001c50


	//----- nvinfo : EIATTR_CRS_STACK_SIZE
	.align		4
.L_51:
        /*0040*/ 	.byte	0x04, 0x1e
        /*0042*/ 	.short	(.L_53 - .L_52)
.L_52:
        /*0044*/ 	.word	0x00000000


	//----- nvinfo : EIATTR_CBANK_PARAM_SIZE
	.align		4
.L_53:
        /*0048*/ 	.byte	0x03, 0x19
        /*004a*/ 	.short	0x0010


	//----- nvinfo : EIATTR_PARAM_CBANK
	.align		4
        /*004c*/ 	.byte	0x04, 0x0a
        /*004e*/ 	.short	(.L_55 - .L_54)
	.align		4
.L_54:
        /*0050*/ 	.word	index@(.nv.constant0._Z19ray_trace_read_onlyP6uchar4PK6Sphere)
        /*0054*/ 	.short	0x0380
        /*0056*/ 	.short	0x0010


	//----- nvinfo : EIATTR_SW_WAR
	.align		4
.L_55:
        /*0058*/ 	.byte	0x04, 0x36
        /*005a*/ 	.short	(.L_57 - .L_56)
.L_56:
        /*005c*/ 	.word	0x00000008
.L_57:


//--------------------- .nv.info._Z9ray_traceP6uchar4P6Sphere --------------------------
	.section	.nv.info._Z9ray_traceP6uchar4P6Sphere,"",@"SHT_CUDA_INFO"
	.sectionflags	@""
	.align	4


	//----- nvinfo : EIATTR_CUDA_API_VERSION
	.align		4
        /*0000*/ 	.byte	0x04, 0x37
        /*0002*/ 	.short	(.L_59 - .L_58)
.L_58:
        /*0004*/ 	.word	0x00000082


	//----- nvinfo : EIATTR_KPARAM_INFO
	.align		4
.L_59:
        /*0008*/ 	.byte	0x04, 0x17
        /*000a*/ 	.short	(.L_61 - .L_60)
.L_60:
        /*000c*/ 	.word	0x00000000
        /*0010*/ 	.short	0x0001
        /*0012*/ 	.short	0x0008
        /*0014*/ 	.byte	0x00, 0xf5, 0x21, 0x00


	//----- nvinfo : EIATTR_KPARAM_INFO
	.align		4
.L_61:
        /*0018*/ 	.byte	0x04, 0x17
        /*001a*/ 	.short	(.L_63 - .L_62)
.L_62:
        /*001c*/ 	.word	0x00000000
        /*0020*/ 	.short	0x0000
        /*0022*/ 	.short	0x0000
        /*0024*/ 	.byte	0x00, 0xf5, 0x21, 0x00


	//----- nvinfo : EIATTR_SPARSE_MMA_MASK
	.align		4
.L_63:
        /*0028*/ 	.byte	0x03, 0x50
        /*002a*/ 	.short	0x0000


	//----- nvinfo : EIATTR_MAXREG_COUNT
	.align		4
        /*002c*/ 	.byte	0x03, 0x1b
        /*002e*/ 	.short	0x00ff


	//----- nvinfo : EIATTR_MERCURY_ISA_VERSION
	.align		4
        /*0030*/ 	.byte	0x03, 0x5f
        /*0032*/ 	.short	0x0101


	//----- nvinfo : EIATTR_VRC_CTA_INIT_COUNT
	.align		4
        /*0034*/ 	.byte	0x02, 0x4a
	.zero		1
	.zero		1


	//----- nvinfo : EIATTR_EXIT_INSTR_OFFSETS
	.align		4
        /*0038*/ 	.byte	0x04, 0x1c
        /*003a*/ 	.short	(.L_65 - .L_64)


	//   ....[0]....
.L_64:
        /*003c*/ 	.word	0x00001c50


	//----- nvinfo : EIATTR_CRS_STACK_SIZE
	.align		4
.L_65:
        /*0040*/ 	.byte	0x04, 0x1e
        /*0042*/ 	.short	(.L_67 - .L_66)
.L_66:
        /*0044*/ 	.word	0x00000000


	//----- nvinfo : EIATTR_CBANK_PARAM_SIZE
	.align		4
.L_67:
        /*0048*/ 	.byte	0x03, 0x19
        /*004a*/ 	.short	0x0010


	//----- nvinfo : EIATTR_PARAM_CBANK
	.align		4
        /*004c*/ 	.byte	0x04, 0x0a
        /*004e*/ 	.short	(.L_69 - .L_68)
	.align		4
.L_68:
        /*0050*/ 	.word	index@(.nv.constant0._Z9ray_traceP6uchar4P6Sphere)
        /*0054*/ 	.short	0x0380
        /*0056*/ 	.short	0x0010


	//----- nvinfo : EIATTR_SW_WAR
	.align		4
.L_69:
        /*0058*/ 	.byte	0x04, 0x36
        /*005a*/ 	.short	(.L_71 - .L_70)
.L_70:
        /*005c*/ 	.word	0x00000008
.L_71:


//--------------------- .nv.callgraph             --------------------------
	.section	.nv.callgraph,"",@"SHT_CUDA_CALLGRAPH"
	.align	4
	.sectionentsize	8
	.align		4
        /*0000*/ 	.word	0x00000000
	.align		4
        /*0004*/ 	.word	0xffffffff
	.align		4
        /*0008*/ 	.word	0x00000000
	.align		4
        /*000c*/ 	.word	0xfffffffe
	.align		4
        /*0010*/ 	.word	0x00000000
	.align		4
        /*0014*/ 	.word	0xfffffffd
	.align		4
        /*0018*/ 	.word	0x00000000
	.align		4
        /*001c*/ 	.word	0xfffffffc


//--------------------- .nv.constant3             --------------------------
	.section	.nv.constant3,"a",@progbits
	.align	4
.nv.constant3:
	.type		d_sphere_count,@object
	.size		d_sphere_count,(d_spheres_const - d_sphere_count)
d_sphere_count:
	.zero		4
	.type		d_spheres_const,@object
	.size		d_spheres_const,(.L_1 - d_spheres_const)
d_spheres_const:
	.zero		57344
.L_1:


//--------------------- .text._Z15ray_trace_constP6uchar4 --------------------------
	.section	.text._Z15ray_trace_constP6uchar4,"ax",@progbits
	.align	128
        .global         _Z15ray_trace_constP6uchar4
        .type           _Z15ray_trace_constP6uchar4,@function
        .size           _Z15ray_trace_constP6uchar4,(.L_x_269 - _Z15ray_trace_constP6uchar4)
        .other          _Z15ray_trace_constP6uchar4,@"STO_CUDA_ENTRY STV_DEFAULT"
_Z15ray_trace_constP6uchar4:
.text._Z15ray_trace_constP6uchar4:
[----:B------:R-:W-:Y:S01]  /*0000*/  LDC R1, c[0x0][0x37c] ;  /* 0x0000df00ff017b82 */ /* 0x000fe20000000800 */
[----:B------:R-:W0:Y:S07]  /*0010*/  S2R R0, SR_TID.X ;  /* 0x0000000000007919 */ /* 0x000e2e0000002100 */
[----:B------:R-:W0:Y:S01]  /*0020*/  LDC R9, c[0x0][0x360] ;  /* 0x0000d800ff097b82 */ /* 0x000e220000000800 */
[----:B------:R-:W1:Y:S01]  /*0030*/  LDCU UR4, c[0x3][URZ] ;  /* 0x00c00000ff0477ac */ /* 0x000e620008000800 */
[----:B------:R-:W-:Y:S01]  /*0040*/  HFMA2 R8, -RZ, RZ, 0, 0 ;  /* 0x00000000ff087431 */ /* 0x000fe200000001ff */
[----:B------:R-:W2:Y:S01]  /*0050*/  S2R R2, SR_TID.Y ;  /* 0x0000000000027919 */ /* 0x000ea20000002200 */
[----:B------:R-:W-:Y:S01]  /*0060*/  CS2R R4, SRZ ;  /* 0x0000000000047805 */ /* 0x000fe2000001ff00 */
[----:B------:R-:W3:Y:S03]  /*0070*/  LDCU.64 UR8, c[0x0][0x358] ;  /* 0x00006b00ff0877ac */ /* 0x000ee60008000a00 */
[----:B------:R-:W0:Y:S08]  /*0080*/  S2UR UR5, SR_CTAID.X ;  /* 0x00000000000579c3 */ /* 0x000e300000002500 */
[----:B------:R-:W2:Y:S01]  /*0090*/  S2UR UR6, SR_CTAID.Y ;  /* 0x00000000000679c3 */ /* 0x000ea20000002600 */
[----:B-1----:R-:W-:-:S07]  /*00a0*/  UISETP.NE.AND UP0, UPT, UR4, URZ, UPT ;  /* 0x000000ff0400728c */ /* 0x002fce000bf05270 */
[----:B------:R-:W2:Y:S01]  /*00b0*/  LDC R3, c[0x0][0x364] ;  /* 0x0000d900ff037b82 */ /* 0x000ea20000000800 */
[----:B------:R-:W1:Y:S01]  /*00c0*/  LDCU UR7, c[0x0][0x370] ;  /* 0x00006e00ff0777ac */ /* 0x000e620008000800 */
[C---:B0-----:R-:W-:Y:S02]  /*00d0*/  IMAD R0, R9.reuse, UR5, R0 ;  /* 0x0000000509007c24 */ /* 0x041fe4000f8e0200 */
[----:B-1----:R-:W-:Y:S02]  /*00e0*/  IMAD R9, R9, UR7, RZ ;  /* 0x0000000709097c24 */ /* 0x002fe4000f8e02ff */
[----:B--2---:R-:W-:-:S04]  /*00f0*/  IMAD R3, R3, UR6, R2 ;  /* 0x0000000603037c24 */ /* 0x004fc8000f8e0202 */
[----:B------:R-:W-:Y:S01]  /*0100*/  IMAD R9, R3, R9, R0 ;  /* 0x0000000903097224 */ /* 0x000fe200078e0200 */
[----:B---3--:R-:W-:Y:S06]  /*0110*/  BRA.U !UP0, `(.L_x_0) ;  /* 0x0000003508287547 */ /* 0x008fec000b800000 */
[----:B------:R-:W-:Y:S01]  /*0120*/  UISETP.GE.U32.AND UP0, UPT, UR4, 0x8, UPT ;  /* 0x000000080400788c */ /* 0x000fe2000bf06070 */
[----:B------:R-:W-:Y:S02]  /*0130*/  I2FP.F32.S32 R0, R0 ;  /* 0x0000000000007245 */ /* 0x000fe40000201400 */
[----:B------:R-:W-:Y:S02]  /*0140*/  CS2R R4, SRZ ;  /* 0x0000000000047805 */ /* 0x000fe4000001ff00 */
[----:B------:R-:W-:Y:S01]  /*0150*/  I2FP.F32.U32 R2, R3 ;  /* 0x0000000300027245 */ /* 0x000fe20000201000 */
[----:B------:R-:W-:Y:S01]  /*0160*/  ULOP3.LUT UR5, UR4, 0x7, URZ, 0xc0, !UPT ;  /* 0x0000000704057892 */ /* 0x000fe2000f8ec0ff */
[----:B------:R-:W-:Y:S01]  /*0170*/  MOV R8, RZ ;  /* 0x000000ff00087202 */ /* 0x000fe20000000f00 */
[----:B------:R-:W-:Y:S01]  /*0180*/  FADD R3, R0, -1024 ;  /* 0xc480000000037421 */ /* 0x000fe20000000000 */
[----:B------:R-:W-:Y:S01]  /*0190*/  MOV R7, 0xd09502f9 ;  /* 0xd09502f900077802 */ /* 0x000fe20000000f00 */
[----:B------:R-:W-:Y:S01]  /*01a0*/  FADD R2, R2, -1024 ;  /* 0xc480000002027421 */ /* 0x000fe20000000000 */
[----:B------:R-:W-:Y:S01]  /*01b0*/  MOV R6, RZ ;  /* 0x000000ff00067202 */ /* 0x000fe20000000f00 */
[----:B------:R-:W-:Y:S06]  /*01c0*/  BRA.U !UP0, `(.L_x_1) ;  /* 0x0000001908c87547 */ /* 0x000fec000b800000 */
[----:B------:R-:W-:Y:S01]  /*01d0*/  ULOP3.LUT UR4, UR4, 0xfffffff8, URZ, 0xc0, !UPT ;  /* 0xfffffff804047892 */ /* 0x000fe2000f8ec0ff */
[----:B------:R-:W-:Y:S01]  /*01e0*/  HFMA2 R8, -RZ, RZ, 0, 0 ;  /* 0x00000000ff087431 */ /* 0x000fe200000001ff */
[----:B------:R-:W-:Y:S02]  /*01f0*/  MOV R13, 0x74 ;  /* 0x00000074000d7802 */ /* 0x000fe40000000f00 */
[----:B------:R-:W-:Y:S01]  /*0200*/  MOV R7, 0xd09502f9 ;  /* 0xd09502f900077802 */ /* 0x000fe20000000f00 */
[----:B------:R-:W-:Y:S02]  /*0210*/  UIADD3 UR6, UPT, UPT, -UR4, URZ, URZ ;  /* 0x000000ff04067290 */ /* 0x000fe4000fffe1ff */
[----:B------:R-:W-:-:S10]  /*0220*/  MOV R6, UR4 ;  /* 0x0000000400067c02 */ /* 0x000fd40008000f00 */
.L_x_58:
[----:B------:R-:W0:Y:S01]  /*0230*/  LDC R10, c[0x3][R13+-0x70] ;  /* 0x00ffe4000d0a7b82 */ /* 0x000e220000000800 */
[----:B------:R-:W-:Y:S01]  /*0240*/  UIADD3 UR6, UPT, UPT, UR6, 0x8, URZ ;  /* 0x0000000806067890 */ /* 0x000fe2000fffe0ff */
[----:B------:R-:W-:Y:S01]  /*0250*/  BSSY.RECONVERGENT B2, `(.L_x_2) ;  /* 0x000002c000027945 */ /* 0x000fe20003800200 */
[----:B------:R-:W-:Y:S02]  /*0260*/  MOV R14, 0xd09502f9 ;  /* 0xd09502f9000e7802 */ /* 0x000fe40000000f00 */
[----:B------:R-:W-:-:S03]  /*0270*/  UISETP.NE.AND UP0, UPT, UR6, URZ, UPT ;  /* 0x000000ff0600728c */ /* 0x000fc6000bf05270 */
[----:B------:R-:W1:Y:S08]  /*0280*/  LDC R11, c[0x3][R13+-0x6c] ;  /* 0x00ffe5000d0b7b82 */ /* 0x000e700000000800 */
[----:B------:R-:W2:Y:S01]  /*0290*/  LDC R17, c[0x3][R13+-0x64] ;  /* 0x00ffe7000d117b82 */ /* 0x000ea20000000800 */
[----:B0-----:R-:W-:-:S04]  /*02a0*/  FADD R10, R3, -R10 ;  /* 0x8000000a030a7221 */ /* 0x001fc80000000000 */
[----:B------:R-:W-:Y:S01]  /*02b0*/  FMUL R12, R10, R10 ;  /* 0x0000000a0a0c7220 */ /* 0x000fe20000400000 */
[----:B-1----:R-:W-:-:S04]  /*02c0*/  FADD R11, R2, -R11 ;  /* 0x8000000b020b7221 */ /* 0x002fc80000000000 */
[----:B------:R-:W-:Y:S01]  /*02d0*/  FMUL R11, R11, R11 ;  /* 0x0000000b0b0b7220 */ /* 0x000fe20000400000 */
[----:B--2---:R-:W-:-:S03]  /*02e0*/  FMUL R15, R17, R17 ;  /* 0x00000011110f7220 */ /* 0x004fc60000400000 */
[----:B------:R-:W-:-:S05]  /*02f0*/  FADD R10, R12, R11 ;  /* 0x0000000b0c0a7221 */ /* 0x000fca0000000000 */
[----:B------:R-:W-:-:S13]  /*0300*/  FSETP.GEU.AND P0, PT, R10, R15, PT ;  /* 0x0000000f0a00720b */ /* 0x000fda0003f0e000 */
[----:B------:R-:W-:Y:S05]  /*0310*/  @P0 BRA `(.L_x_3) ;  /* 0x00000000007c0947 */ /* 0x000fea0003800000 */
[----:B------:R-:W-:Y:S01]  /*0320*/  FADD R0, -R12, R15 ;  /* 0x0000000f0c007221 */ /* 0x000fe20000000100 */
[----:B------:R-:W-:Y:S03]  /*0330*/  BSSY.RECONVERGENT B0, `(.L_x_4) ;  /* 0x000000e000007945 */ /* 0x000fe60003800200 */
[----:B------:R-:W-:-:S04]  /*0340*/  FADD R11, -R11, R0 ;  /* 0x000000000b0b7221 */ /* 0x000fc80000000100 */
[----:B------:R0:W1:Y:S01]  /*0350*/  MUFU.RSQ R0, R11 ;  /* 0x0000000b00007308 */ /* 0x0000620000001400 */
[----:B------:R-:W-:-:S04]  /*0360*/  IADD3 R10, PT, PT, R11, -0xd000000, RZ ;  /* 0xf30000000b0a7810 */ /* 0x000fc80007ffe0ff */
[----:B------:R-:W-:-:S13]  /*0370*/  ISETP.GT.U32.AND P0, PT, R10, 0x727fffff, PT ;  /* 0x727fffff0a00780c */ /* 0x000fda0003f04070 */
[----:B01----:R-:W-:Y:S05]  /*0380*/  @!P0 BRA `(.L_x_5) ;  /* 0x0000000000108947 */ /* 0x003fea0003800000 */
[----:B------:R-:W-:Y:S02]  /*0390*/  MOV R0, R11 ;  /* 0x0000000b00007202 */ /* 0x000fe40000000f00 */
[----:B------:R-:W-:-:S07]  /*03a0*/  MOV R10, 0x3c0 ;  /* 0x000003c0000a7802 */ /* 0x000fce0000000f00 */
[----:B------:R-:W-:Y:S05]  /*03b0*/  CALL.REL.NOINC `($__internal_0_$__cuda_sm20_sqrt_rn_f32_slowpath) ;  /* 0x0000003000b07944 */ /* 0x000fea0003c00000 */
[----:B------:R-:W-:Y:S05]  /*03c0*/  BRA `(.L_x_6) ;  /* 0x0000000000107947 */ /* 0x000fea0003800000 */
.L_x_5:
[----:B------:R-:W-:Y:S01]  /*03d0*/  FMUL.FTZ R14, R11, R0 ;  /* 0x000000000b0e7220 */ /* 0x000fe20000410000 */
[----:B------:R-:W-:-:S03]  /*03e0*/  FMUL.FTZ R0, R0, 0.5 ;  /* 0x3f00000000007820 */ /* 0x000fc60000410000 */
[----:B------:R-:W-:-:S04]  /*03f0*/  FFMA R11, -R14, R14, R11 ;  /* 0x0000000e0e0b7223 */ /* 0x000fc8000000010b */
[----:B------:R-:W-:-:S07]  /*0400*/  FFMA R14, R11, R0, R14 ;  /* 0x000000000b0e7223 */ /* 0x000fce000000000e */
.L_x_6:
[----:B------:R-:W-:Y:S05]  /*0410*/  BSYNC.RECONVERGENT B0 ;  /* 0x0000000000007941 */ /* 0x000fea0003800200 */
.L_x_4:
[----:B------:R-:W0:Y:S01]  /*0420*/  MUFU.RCP R0, R17 ;  /* 0x0000001100007308 */ /* 0x000e220000001000 */
[----:B------:R-:W-:Y:S07]  /*0430*/  BSSY.RECONVERGENT B3, `(.L_x_7) ;  /* 0x000000b000037945 */ /* 0x000fee0003800200 */
[----:B------:R-:W1:Y:S01]  /*0440*/  FCHK P0, R14, R17 ;  /* 0x000000110e007302 */ /* 0x000e620000000000 */
[----:B0-----:R-:W-:-:S04]  /*0450*/  FFMA R11, -R17, R0, 1 ;  /* 0x3f800000110b7423 */ /* 0x001fc80000000100 */
[----:B------:R-:W-:-:S04]  /*0460*/  FFMA R11, R0, R11, R0 ;  /* 0x0000000b000b7223 */ /* 0x000fc80000000000 */
[----:B------:R-:W-:-:S04]  /*0470*/  FFMA R0, R11, R14, RZ ;  /* 0x0000000e0b007223 */ /* 0x000fc800000000ff */
[----:B------:R-:W-:-:S04]  /*0480*/  FFMA R15, -R17, R0, R14 ;  /* 0x00000000110f7223 */ /* 0x000fc8000000010e */
[----:B------:R-:W-:Y:S01]  /*0490*/  FFMA R0, R11, R15, R0 ;  /* 0x0000000f0b007223 */ /* 0x000fe20000000000 */
[----:B-1----:R-:W-:Y:S06]  /*04a0*/  @!P0 BRA `(.L_x_8) ;  /* 0x00000000000c8947 */ /* 0x002fec0003800000 */
[----:B------:R-:W-:Y:S02]  /*04b0*/  MOV R0, R17 ;  /* 0x0000001100007202 */ /* 0x000fe40000000f00 */
[----:B------:R-:W-:-:S07]  /*04c0*/  MOV R10, 0x4e0 ;  /* 0x000004e0000a7802 */ /* 0x000fce0000000f00 */
[----:B------:R-:W-:Y:S05]  /*04d0*/  CALL.REL.NOINC `($__internal_1_$__cuda_sm3x_div_rn_noftz_f32_slowpath) ;  /* 0x0000003000bc7944 */ /* 0x000fea0003c00000 */
.L_x_8:
[----:B------:R-:W-:Y:S05]  /*04e0*/  BSYNC.RECONVERGENT B3 ;  /* 0x0000000000037941 */ /* 0x000fea0003800200 */
.L_x_7:
[----:B------:R-:W0:Y:S02]  /*04f0*/  LDC R11, c[0x3][R13+-0x68] ;  /* 0x00ffe6000d0b7b82 */ /* 0x000e240000000800 */
[----:B0-----:R-:W-:-:S07]  /*0500*/  FADD R14, R11, R14 ;  /* 0x0000000e0b0e7221 */ /* 0x001fce0000000000 */
.L_x_3:
[----:B------:R-:W-:Y:S05]  /*0510*/  BSYNC.RECONVERGENT B2 ;  /* 0x0000000000027941 */ /* 0x000fea0003800200 */
.L_x_2:
[----:B------:R-:W0:Y:S01]  /*0520*/  LDC R10, c[0x3][R13+-0x54] ;  /* 0x00ffeb000d0a7b82 */ /* 0x000e220000000800 */
[----:B------:R-:W-:Y:S01]  /*0530*/  FSETP.GT.AND P0, PT, R14, R7, PT ;  /* 0x000000070e00720b */ /* 0x000fe20003f04000 */
[----:B------:R-:W-:Y:S06]  /*0540*/  BSSY.RECONVERGENT B2, `(.L_x_9) ;  /* 0x0000032000027945 */ /* 0x000fec0003800200 */
[----:B------:R-:W1:Y:S06]  /*0550*/  LDC R21, c[0x3][R13+-0x50] ;  /* 0x00ffec000d157b82 */ /* 0x000e6c0000000800 */
[----:B------:R-:W-:Y:S01]  /*0560*/  @P0 MOV R7, R14 ;  /* 0x0000000e00070202 */ /* 0x000fe20000000f00 */
[----:B------:R-:W-:Y:S01]  /*0570*/  HFMA2 R14, -RZ, RZ, -36.65625, 4.5359134674072265625e-05 ;  /* 0xd09502f9ff0e7431 */ /* 0x000fe200000001ff */
[----:B------:R-:W2:Y:S01]  /*0580*/  LDC R17, c[0x3][R13+-0x48] ;  /* 0x00ffee000d117b82 */ /* 0x000ea20000000800 */
[----:B0-----:R-:W-:-:S07]  /*0590*/  FADD R10, R3, -R10 ;  /* 0x8000000a030a7221 */ /* 0x001fce0000000000 */
[----:B------:R-:W0:Y:S01]  /*05a0*/  @P0 LDC R11, c[0x3][R13+-0x60] ;  /* 0x00ffe8000d0b0b82 */ /* 0x000e220000000800 */
[----:B------:R-:W-:Y:S01]  /*05b0*/  FMUL R12, R10, R10 ;  /* 0x0000000a0a0c7220 */ /* 0x000fe20000400000 */
[----:B-1----:R-:W-:-:S06]  /*05c0*/  FADD R21, R2, -R21 ;  /* 0x8000001502157221 */ /* 0x002fcc0000000000 */
[----:B------:R-:W1:Y:S01]  /*05d0*/  @P0 LDC R15, c[0x3][R13+-0x5c] ;  /* 0x00ffe9000d0f0b82 */ /* 0x000e620000000800 */
[----:B------:R-:W-:Y:S01]  /*05e0*/  FMUL R21, R21, R21 ;  /* 0x0000001515157220 */ /* 0x000fe20000400000 */
[----:B--2---:R-:W-:-:S06]  /*05f0*/  FMUL R23, R17, R17 ;  /* 0x0000001111177220 */ /* 0x004fcc0000400000 */
[----:B------:R-:W2:Y:S01]  /*0600*/  @P0 LDC R19, c[0x3][R13+-0x58] ;  /* 0x00ffea000d130b82 */ /* 0x000ea20000000800 */
[----:B------:R-:W-:-:S05]  /*0610*/  FADD R10, R12, R21 ;  /* 0x000000150c0a7221 */ /* 0x000fca0000000000 */
[----:B------:R-:W-:Y:S01]  /*0620*/  FSETP.GEU.AND P1, PT, R10, R23, PT ;  /* 0x000000170a00720b */ /* 0x000fe20003f2e000 */
[C---:B0-----:R-:W-:Y:S01]  /*0630*/  @P0 FMUL R4, R0.reuse, R11 ;  /* 0x0000000b00040220 */ /* 0x041fe20000400000 */
[C---:B-1----:R-:W-:Y:S01]  /*0640*/  @P0 FMUL R5, R0.reuse, R15 ;  /* 0x0000000f00050220 */ /* 0x042fe20000400000 */
[----:B--2---:R-:W-:-:S10]  /*0650*/  @P0 FMUL R8, R0, R19 ;  /* 0x0000001300080220 */ /* 0x004fd40000400000 */
        /* <DEDUP_REMOVED lines=12> */
.L_x_12:
[----:B------:R-:W-:Y:S01]  /*0720*/  FMUL.FTZ R14, R11, R0 ;  /* 0x000000000b0e7220 */ /* 0x000fe20000410000 */
[----:B------:R-:W-:-:S03]  /*0730*/  FMUL.FTZ R0, R0, 0.5 ;  /* 0x3f00000000007820 */ /* 0x000fc60000410000 */
[----:B------:R-:W-:-:S04]  /*0740*/  FFMA R11, -R14, R14, R11 ;  /* 0x0000000e0e0b7223 */ /* 0x000fc8000000010b */
[----:B------:R-:W-:-:S07]  /*0750*/  FFMA R14, R11, R0, R14 ;  /* 0x000000000b0e7223 */ /* 0x000fce000000000e */
.L_x_13:
[----:B------:R-:W-:Y:S05]  /*0760*/  BSYNC.RECONVERGENT B0 ;  /* 0x0000000000007941 */ /* 0x000fea0003800200 */
.L_x_11:
        /* <DEDUP_REMOVED lines=12> */
.L_x_15:
[----:B------:R-:W-:Y:S05]  /*0830*/  BSYNC.RECONVERGENT B3 ;  /* 0x0000000000037941 */ /* 0x000fea0003800200 */
.L_x_14:
[----:B------:R-:W0:Y:S02]  /*0840*/  LDC R11, c[0x3][R13+-0x4c] ;  /* 0x00ffed000d0b7b82 */ /* 0x000e240000000800 */
[----:B0-----:R-:W-:-:S07]  /*0850*/  FADD R14, R11, R14 ;  /* 0x0000000e0b0e7221 */ /* 0x001fce0000000000 */
.L_x_10:
[----:B------:R-:W-:Y:S05]  /*0860*/  BSYNC.RECONVERGENT B2 ;  /* 0x0000000000027941 */ /* 0x000fea0003800200 */
.L_x_9:
        /* <DEDUP_REMOVED lines=32> */
.L_x_19:
[----:B------:R-:W-:Y:S01]  /*0a70*/  FMUL.FTZ R14, R11, R0 ;  /* 0x000000000b0e7220 */ /* 0x000fe20000410000 */
[----:B------:R-:W-:-:S03]  /*0a80*/  FMUL.FTZ R0, R0, 0.5 ;  /* 0x3f00000000007820 */ /* 0x000fc60000410000 */
[----:B------:R-:W-:-:S04]  /*0a90*/  FFMA R11, -R14, R14, R11 ;  /* 0x0000000e0e0b7223 */ /* 0x000fc8000000010b */
[----:B------:R-:W-:-:S07]  /*0aa0*/  FFMA R14, R11, R0, R14 ;  /* 0x000000000b0e7223 */ /* 0x000fce000000000e */
.L_x_20:
[----:B------:R-:W-:Y:S05]  /*0ab0*/  BSYNC.RECONVERGENT B0 ;  /* 0x0000000000007941 */ /* 0x000fea0003800200 */
.L_x_18:
        /* <DEDUP_REMOVED lines=12> */
.L_x_22:
[----:B------:R-:W-:Y:S05]  /*0b80*/  BSYNC.RECONVERGENT B3 ;  /* 0x0000000000037941 */ /* 0x000fea0003800200 */
.L_x_21:
[----:B------:R-:W0:Y:S02]  /*0b90*/  LDC R11, c[0x3][R13+-0x30] ;  /* 0x00fff4000d0b7b82 */ /* 0x000e240000000800 */
[----:B0-----:R-:W-:-:S07]  /*0ba0*/  FADD R14, R11, R14 ;  /* 0x0000000e0b0e7221 */ /* 0x001fce0000000000 */
.L_x_17:
[----:B------:R-:W-:Y:S05]  /*0bb0*/  BSYNC.RECONVERGENT B2 ;  /* 0x0000000000027941 */ /* 0x000fea0003800200 */
.L_x_16:
        /* <DEDUP_REMOVED lines=32> */
.L_x_26:
[----:B------:R-:W-:Y:S01]  /*0dc0*/  FMUL.FTZ R14, R11, R0 ;  /* 0x000000000b0e7220 */ /* 0x000fe20000410000 */
[----:B------:R-:W-:-:S03]  /*0dd0*/  FMUL.FTZ R0, R0, 0.5 ;  /* 0x3f00000000007820 */ /* 0x000fc60000410000 */
[----:B------:R-:W-:-:S04]  /*0de0*/  FFMA R11, -R14, R14, R11 ;  /* 0x0000000e0e0b7223 */ /* 0x000fc8000000010b */
[----:B------:R-:W-:-:S07]  /*0df0*/  FFMA R14, R11, R0, R14 ;  /* 0x000000000b0e7223 */ /* 0x000fce000000000e */
.L_x_27:
[----:B------:R-:W-:Y:S05]  /*0e00*/  BSYNC.RECONVERGENT B0 ;  /* 0x0000000000007941 */ /* 0x000fea0003800200 */
.L_x_25:
        /* <DEDUP_REMOVED lines=12> */
.L_x_29:
[----:B------:R-:W-:Y:S05]  /*0ed0*/  BSYNC.RECONVERGENT B3 ;  /* 0x0000000000037941 */ /* 0x000fea0003800200 */
.L_x_28:
[----:B------:R-:W0:Y:S02]  /*0ee0*/  LDC R11, c[0x3][R13+-0x14] ;  /* 0x00fffb000d0b7b82 */ /* 0x000e240000000800 */
[----:B0-----:R-:W-:-:S07]  /*0ef0*/  FADD R14, R11, R14 ;  /* 0x0000000e0b0e7221 */ /* 0x001fce0000000000 */
.L_x_24:
[----:B------:R-:W-:Y:S05]  /*0f00*/  BSYNC.RECONVERGENT B2 ;  /* 0x0000000000027941 */ /* 0x000fea0003800200 */
.L_x_23:
        /* <DEDUP_REMOVED lines=32> */
.L_x_33:
[----:B------:R-:W-:Y:S01]  /*1110*/  FMUL.FTZ R14, R11, R0 ;  /* 0x000000000b0e7220 */ /* 0x000fe20000410000 */
[----:B------:R-:W-:-:S03]  /*1120*/  FMUL.FTZ R0, R0, 0.5 ;  /* 0x3f00000000007820 */ /* 0x000fc60000410000 */
[----:B------:R-:W-:-:S04]  /*1130*/  FFMA R11, -R14, R14, R11 ;  /* 0x0000000e0e0b7223 */ /* 0x000fc8000000010b */
[----:B------:R-:W-:-:S07]  /*1140*/  FFMA R14, R11, R0, R14 ;  /* 0x000000000b0e7223 */ /* 0x000fce000000000e */
.L_x_34:
[----:B------:R-:W-:Y:S05]  /*1150*/  BSYNC.RECONVERGENT B0 ;  /* 0x0000000000007941 */ /* 0x000fea0003800200 */
.L_x_32:
        /* <DEDUP_REMOVED lines=12> */
.L_x_36:
[----:B------:R-:W-:Y:S05]  /*1220*/  BSYNC.RECONVERGENT B3 ;  /* 0x0000000000037941 */ /* 0x000fea0003800200 */
.L_x_35:
[----:B------:R-:W0:Y:S02]  /*1230*/  LDC R11, c[0x3][R13+0x8] ;  /* 0x00c002000d0b7b82 */ /* 0x000e240000000800 */
[----:B0-----:R-:W-:-:S07]  /*1240*/  FADD R14, R11, R14 ;  /* 0x0000000e0b0e7221 */ /* 0x001fce0000000000 */
.L_x_31:
[----:B------:R-:W-:Y:S05]  /*1250*/  BSYNC.RECONVERGENT B2 ;  /* 0x0000000000027941 */ /* 0x000fea0003800200 */
.L_x_30:
        /* <DEDUP_REMOVED lines=32> */
.L_x_40:
[----:B------:R-:W-:Y:S01]  /*1460*/  FMUL.FTZ R14, R11, R0 ;  /* 0x000000000b0e7220 */ /* 0x000fe20000410000 */
[----:B------:R-:W-:-:S03]  /*1470*/  FMUL.FTZ R0, R0, 0.5 ;  /* 0x3f00000000007820 */ /* 0x000fc60000410000 */
[----:B------:R-:W-:-:S04]  /*1480*/  FFMA R11, -R14, R14, R11 ;  /* 0x0000000e0e0b7223 */ /* 0x000fc8000000010b */
[----:B------:R-:W-:-:S07]  /*1490*/  FFMA R14, R11, R0, R14 ;  /* 0x000000000b0e7223 */ /* 0x000fce000000000e */
.L_x_41:
[----:B------:R-:W-:Y:S05]  /*14a0*/  BSYNC.RECONVERGENT B0 ;  /* 0x0000000000007941 */ /* 0x000fea0003800200 */
.L_x_39:
        /* <DEDUP_REMOVED lines=12> */
.L_x_43:
[----:B------:R-:W-:Y:S05]  /*1570*/  BSYNC.RECONVERGENT B3 ;  /* 0x0000000000037941 */ /* 0x000fea0003800200 */
.L_x_42:
[----:B------:R-:W0:Y:S02]  /*1580*/  LDC R11, c[0x3][R13+0x24] ;  /* 0x00c009000d0b7b82 */ /* 0x000e240000000800 */
[----:B0-----:R-:W-:-:S07]  /*1590*/  FADD R14, R11, R14 ;  /* 0x0000000e0b0e7221 */ /* 0x001fce0000000000 */
.L_x_38:
[----:B------:R-:W-:Y:S05]  /*15a0*/  BSYNC.RECONVERGENT B2 ;  /* 0x0000000000027941 */ /* 0x000fea0003800200 */
.L_x_37:
        /* <DEDUP_REMOVED lines=32> */
.L_x_47:
[----:B------:R-:W-:Y:S01]  /*17b0*/  FMUL.FTZ R14, R11, R0 ;  /* 0x000000000b0e7220 */ /* 0x000fe20000410000 */
[----:B------:R-:W-:-:S03]  /*17c0*/  FMUL.FTZ R0, R0, 0.5 ;  /* 0x3f00000000007820 */ /* 0x000fc60000410000 */
[----:B------:R-:W-:-:S04]  /*17d0*/  FFMA R11, -R14, R14, R11 ;  /* 0x0000000e0e0b7223 */ /* 0x000fc8000000010b */
[----:B------:R-:W-:-:S07]  /*17e0*/  FFMA R14, R11, R0, R14 ;  /* 0x000000000b0e7223 */ /* 0x000fce000000000e */
.L_x_48:
[----:B------:R-:W-:Y:S05]  /*17f0*/  BSYNC.RECONVERGENT B0 ;  /* 0x0000000000007941 */ /* 0x000fea0003800200 */
.L_x_46:
        /* <DEDUP_REMOVED lines=12> */
.L_x_50:
[----:B------:R-:W-:Y:S05]  /*18c0*/  BSYNC.RECONVERGENT B3 ;  /* 0x0000000000037941 */ /* 0x000fea0003800200 */
.L_x_49:
[----:B------:R-:W0:Y:S02]  /*18d0*/  LDC R11, c[0x3][R13+0x40] ;  /* 0x00c010000d0b7b82 */ /* 0x000e240000000800 */
[----:B0-----:R-:W-:-:S07]  /*18e0*/  FADD R14, R11, R14 ;  /* 0x0000000e0b0e7221 */ /* 0x001fce0000000000 */
.L_x_45:
[----:B------:R-:W-:Y:S05]  /*18f0*/  BSYNC.RECONVERGENT B2 ;  /* 0x0000000000027941 */ /* 0x000fea0003800200 */
.L_x_44:
        /* <DEDUP_REMOVED lines=32> */
.L_x_54:
[----:B------:R-:W-:Y:S01]  /*1b00*/  FMUL.FTZ R14, R11, R0 ;  /* 0x000000000b0e7220 */ /* 0x000fe20000410000 */
[----:B------:R-:W-:-:S03]  /*1b10*/  FMUL.FTZ R0, R0, 0.5 ;  /* 0x3f00000000007820 */ /* 0x000fc60000410000 */
[----:B------:R-:W-:-:S04]  /*1b20*/  FFMA R11, -R14, R14, R11 ;  /* 0x0000000e0e0b7223 */ /* 0x000fc8000000010b */
[----:B------:R-:W-:-:S07]  /*1b30*/  FFMA R14, R11, R0, R14 ;  /* 0x000000000b0e7223 */ /* 0x000fce000000000e */
.L_x_55:
[----:B------:R-:W-:Y:S05]  /*1b40*/  BSYNC.RECONVERGENT B0 ;  /* 0x0000000000007941 */ /* 0x000fea0003800200 */
.L_x_53:
        /* <DEDUP_REMOVED lines=12> */
.L_x_57:
[----:B------:R-:W-:Y:S05]  /*1c10*/  BSYNC.RECONVERGENT B3 ;  /* 0x0000000000037941 */ /* 0x000fea0003800200 */
.L_x_56:
[----:B------:R-:W0:Y:S02]  /*1c20*/  LDC R11, c[0x3][R13+0x5c] ;  /* 0x00c017000d0b7b82 */ /* 0x000e240000000800 */
[----:B0-----:R-:W-:-:S07]  /*1c30*/  FADD R14, R11, R14 ;  /* 0x0000000e0b0e7221 */ /* 0x001fce0000000000 */
.L_x_52:
[----:B------:R-:W-:Y:S05]  /*1c40*/  BSYNC.RECONVERGENT B2 ;  /* 0x0000000000027941 */ /* 0x000fea0003800200 */
.L_x_51:
[----:B------:R-:W-:-:S13]  /*1c50*/  FSETP.GT.AND P0, PT, R14, R7, PT ;  /* 0x000000070e00720b */ /* 0x000fda0003f04000 */
[----:B------:R-:W0:Y:S01]  /*1c60*/  @P0 LDC R11, c[0x3][R13+0x64] ;  /* 0x00c019000d0b0b82 */ /* 0x000e220000000800 */
[----:B------:R-:W-:-:S07]  /*1c70*/  @P0 MOV R7, R14 ;  /* 0x0000000e00070202 */ /* 0x000fce0000000f00 */
[----:B------:R1:W2:Y:S08]  /*1c80*/  @P0 LDC R15, c[0x3][R13+0x68] ;  /* 0x00c01a000d0f0b82 */ /* 0x0002b00000000800 */
[----:B------:R1:W3:Y:S01]  /*1c90*/  @P0 LDC R17, c[0x3][R13+0x6c] ;  /* 0x00c01b000d110b82 */ /* 0x0002e20000000800 */
[C---:B0-----:R-:W-:Y:S01]  /*1ca0*/  @P0 FMUL R4, R0.reuse, R11 ;  /* 0x0000000b00040220 */ /* 0x041fe20000400000 */
[----:B-1----:R-:W-:Y:S01]  /*1cb0*/  IADD3 R13, PT, PT, R13, 0xe0, RZ ;  /* 0x000000e00d0d7810 */ /* 0x002fe20007ffe0ff */
[C---:B--2---:R-:W-:Y:S01]  /*1cc0*/  @P0 FMUL R5, R0.reuse, R15 ;  /* 0x0000000f00050220 */ /* 0x044fe20000400000 */
[----:B---3--:R-:W-:Y:S01]  /*1cd0*/  @P0 FMUL R8, R0, R17 ;  /* 0x0000001100080220 */ /* 0x008fe20000400000 */
[----:B------:R-:W-:Y:S06]  /*1ce0*/  BRA.U UP0, `(.L_x_58) ;  /* 0xffffffe500507547 */ /* 0x000fec000b83ffff */
.L_x_1:
[----:B------:R-:W-:-:S09]  /*1cf0*/  UISETP.NE.AND UP0, UPT, UR5, URZ, UPT ;  /* 0x000000ff0500728c */ /* 0x000fd2000bf05270 */
[----:B------:R-:W-:Y:S05]  /*1d00*/  BRA.U !UP0, `(.L_x_59) ;  /* 0x0000001908207547 */ /* 0x000fea000b800000 */
[----:B------:R-:W0:Y:S01]  /*1d10*/  LDCU UR4, c[0x3][URZ] ;  /* 0x00c00000ff0477ac */ /* 0x000e220008000800 */
[----:B------:R-:W-:Y:S02]  /*1d20*/  UISETP.GE.U32.AND UP0, UPT, UR5, 0x4, UPT ;  /* 0x000000040500788c */ /* 0x000fe4000bf06070 */
[----:B0-----:R-:W-:-:S07]  /*1d30*/  ULOP3.LUT UR4, UR4, 0x3, URZ, 0xc0, !UPT ;  /* 0x0000000304047892 */ /* 0x001fce000f8ec0ff */
[----:B------:R-:W-:Y:S05]  /*1d40*/  BRA.U !UP0, `(.L_x_60) ;  /* 0x0000000d085c7547 */ /* 0x000fea000b800000 */
[----:B------:R-:W-:Y:S01]  /*1d50*/  HFMA2 R13, -RZ, RZ, 0, 2.384185791015625e-07 ;  /* 0x00000004ff0d7431 */ /* 0x000fe200000001ff */
[----:B------:R-:W-:Y:S01]  /*1d60*/  BSSY.RECONVERGENT B2, `(.L_x_61) ;  /* 0x000002d000027945 */ /* 0x000fe20003800200 */
[----:B------:R-:W-:-:S03]  /*1d70*/  HFMA2 R14, -RZ, RZ, -36.65625, 4.5359134674072265625e-05 ;  /* 0xd09502f9ff0e7431 */ /* 0x000fc600000001ff */
[----:B------:R-:W-:-:S04]  /*1d80*/  IMAD R13, R6, 0x1c, R13 ;  /* 0x0000001c060d7824 */ /* 0x000fc800078e020d */
[----:B------:R-:W0:Y:S08]  /*1d90*/  LDC R10, c[0x3][R13] ;  /* 0x00c000000d0a7b82 */ /* 0x000e300000000800 */
        /* <DEDUP_REMOVED lines=21> */
.L_x_64:
[----:B------:R-:W-:Y:S01]  /*1ef0*/  FMUL.FTZ R14, R11, R0 ;  /* 0x000000000b0e7220 */ /* 0x000fe20000410000 */
[----:B------:R-:W-:-:S03]  /*1f00*/  FMUL.FTZ R0, R0, 0.5 ;  /* 0x3f00000000007820 */ /* 0x000fc60000410000 */
[----:B------:R-:W-:-:S04]  /*1f10*/  FFMA R11, -R14, R14, R11 ;  /* 0x0000000e0e0b7223 */ /* 0x000fc8000000010b */
[----:B------:R-:W-:-:S07]  /*1f20*/  FFMA R14, R11, R0, R14 ;  /* 0x000000000b0e7223 */ /* 0x000fce000000000e */
.L_x_65:
[----:B------:R-:W-:Y:S05]  /*1f30*/  BSYNC.RECONVERGENT B0 ;  /* 0x0000000000007941 */ /* 0x000fea0003800200 */
.L_x_63:
        /* <DEDUP_REMOVED lines=12> */
.L_x_67:
[----:B------:R-:W-:Y:S05]  /*2000*/  BSYNC.RECONVERGENT B3 ;  /* 0x0000000000037941 */ /* 0x000fea0003800200 */
.L_x_66:
[----:B------:R-:W0:Y:S02]  /*2010*/  LDC R11, c[0x3][R13+0x8] ;  /* 0x00c002000d0b7b82 */ /* 0x000e240000000800 */
[----:B0-----:R-:W-:-:S07]  /*2020*/  FADD R14, R11, R14 ;  /* 0x0000000e0b0e7221 */ /* 0x001fce0000000000 */
.L_x_62:
[----:B------:R-:W-:Y:S05]  /*2030*/  BSYNC.RECONVERGENT B2 ;  /* 0x0000000000027941 */ /* 0x000fea0003800200 */
.L_x_61:
        /* <DEDUP_REMOVED lines=32> */
.L_x_71:
[----:B------:R-:W-:Y:S01]  /*2240*/  FMUL.FTZ R14, R11, R0 ;  /* 0x000000000b0e7220 */ /* 0x000fe20000410000 */
[----:B------:R-:W-:-:S03]  /*2250*/  FMUL.FTZ R0, R0, 0.5 ;  /* 0x3f00000000007820 */ /* 0x000fc60000410000 */
[----:B------:R-:W-:-:S04]  /*2260*/  FFMA R11, -R14, R14, R11 ;  /* 0x0000000e0e0b7223 */ /* 0x000fc8000000010b */
[----:B------:R-:W-:-:S07]  /*2270*/  FFMA R14, R11, R0, R14 ;  /* 0x000000000b0e7223 */ /* 0x000fce000000000e */
.L_x_72:
[----:B------:R-:W-:Y:S05]  /*2280*/  BSYNC.RECONVERGENT B0 ;  /* 0x0000000000007941 */ /* 0x000fea0003800200 */
.L_x_70:
        /* <DEDUP_REMOVED lines=12> */
.L_x_74:
[----:B------:R-:W-:Y:S05]  /*2350*/  BSYNC.RECONVERGENT B3 ;  /* 0x0000000000037941 */ /* 0x000fea0003800200 */
.L_x_73:
[----:B------:R-:W0:Y:S02]  /*2360*/  LDC R11, c[0x3][R13+0x24] ;  /* 0x00c009000d0b7b82 */ /* 0x000e240000000800 */
[----:B0-----:R-:W-:-:S07]  /*2370*/  FADD R14, R11, R14 ;  /* 0x0000000e0b0e7221 */ /* 0x001fce0000000000 */
.L_x_69:
[----:B------:R-:W-:Y:S05]  /*2380*/  BSYNC.RECONVERGENT B2 ;  /* 0x0000000000027941 */ /* 0x000fea0003800200 */
.L_x_68:
        /* <DEDUP_REMOVED lines=32> */
.L_x_78:
[----:B------:R-:W-:Y:S01]  /*2590*/  FMUL.FTZ R14, R11, R0 ;  /* 0x000000000b0e7220 */ /* 0x000fe20000410000 */
[----:B------:R-:W-:-:S03]  /*25a0*/  FMUL.FTZ R0, R0, 0.5 ;  /* 0x3f00000000007820 */ /* 0x000fc60000410000 */
[----:B------:R-:W-:-:S04]  /*25b0*/  FFMA R11, -R14, R14, R11 ;  /* 0x0000000e0e0b7223 */ /* 0x000fc8000000010b */
[----:B------:R-:W-:-:S07]  /*25c0*/  FFMA R14, R11, R0, R14 ;  /* 0x000000000b0e7223 */ /* 0x000fce000000000e */
.L_x_79:
[----:B------:R-:W-:Y:S05]  /*25d0*/  BSYNC.RECONVERGENT B0 ;  /* 0x0000000000007941 */ /* 0x000fea0003800200 */
.L_x_77:
        /* <DEDUP_REMOVED lines=12> */
.L_x_81:
[----:B------:R-:W-:Y:S05]  /*26a0*/  BSYNC.RECONVERGENT B3 ;  /* 0x0000000000037941 */ /* 0x000fea0003800200 */
.L_x_80:
[----:B------:R-:W0:Y:S02]  /*26b0*/  LDC R11, c[0x3][R13+0x40] ;  /* 0x00c010000d0b7b82 */ /* 0x000e240000000800 */
[----:B0-----:R-:W-:-:S07]  /*26c0*/  FADD R14, R11, R14 ;  /* 0x0000000e0b0e7221 */ /* 0x001fce0000000000 */
.L_x_76:
[----:B------:R-:W-:Y:S05]  /*26d0*/  BSYNC.RECONVERGENT B2 ;  /* 0x0000000000027941 */ /* 0x000fea0003800200 */
.L_x_75:
        /* <DEDUP_REMOVED lines=32> */
.L_x_85:
[----:B------:R-:W-:Y:S01]  /*28e0*/  FMUL.FTZ R14, R11, R0 ;  /* 0x000000000b0e7220 */ /* 0x000fe20000410000 */
[----:B------:R-:W-:-:S03]  /*28f0*/  FMUL.FTZ R0, R0, 0.5 ;  /* 0x3f00000000007820 */ /* 0x000fc60000410000 */
[----:B------:R-:W-:-:S04]  /*2900*/  FFMA R11, -R14, R14, R11 ;  /* 0x0000000e0e0b7223 */ /* 0x000fc8000000010b */
[----:B------:R-:W-:-:S07]  /*2910*/  FFMA R14, R11, R0, R14 ;  /* 0x000000000b0e7223 */ /* 0x000fce000000000e */
.L_x_86:
[----:B------:R-:W-:Y:S05]  /*2920*/  BSYNC.RECONVERGENT B0 ;  /* 0x0000000000007941 */ /* 0x000fea0003800200 */
.L_x_84:
        /* <DEDUP_REMOVED lines=12> */
.L_x_88:
[----:B------:R-:W-:Y:S05]  /*29f0*/  BSYNC.RECONVERGENT B3 ;  /* 0x0000000000037941 */ /* 0x000fea0003800200 */
.L_x_87:
[----:B------:R-:W0:Y:S02]  /*2a00*/  LDC R11, c[0x3][R13+0x5c] ;  /* 0x00c017000d0b7b82 */ /* 0x000e240000000800 */
[----:B0-----:R-:W-:-:S07]  /*2a10*/  FADD R14, R11, R14 ;  /* 0x0000000e0b0e7221 */ /* 0x001fce0000000000 */
.L_x_83:
[----:B------:R-:W-:Y:S05]  /*2a20*/  BSYNC.RECONVERGENT B2 ;  /* 0x0000000000027941 */ /* 0x000fea0003800200 */
.L_x_82:
[----:B------:R-:W-:Y:S02]  /*2a30*/  FSETP.GT.AND P0, PT, R14, R7, PT ;  /* 0x000000070e00720b */ /* 0x000fe40003f04000 */
[----:B------:R-:W-:-:S11]  /*2a40*/  IADD3 R6, PT, PT, R6, 0x4, RZ ;  /* 0x0000000406067810 */ /* 0x000fd60007ffe0ff */
[----:B------:R-:W0:Y:S01]  /*2a50*/  @P0 LDC R11, c[0x3][R13+0x64] ;  /* 0x00c019000d0b0b82 */ /* 0x000e220000000800 */
[----:B------:R-:W-:-:S07]  /*2a60*/  @P0 MOV R7, R14 ;  /* 0x0000000e00070202 */ /* 0x000fce0000000f00 */
[----:B------:R-:W1:Y:S08]  /*2a70*/  @P0 LDC R15, c[0x3][R13+0x68] ;  /* 0x00c01a000d0f0b82 */ /* 0x000e700000000800 */
[----:B------:R-:W2:Y:S01]  /*2a80*/  @P0 LDC R17, c[0x3][R13+0x6c] ;  /* 0x00c01b000d110b82 */ /* 0x000ea20000000800 */
[C---:B0-----:R-:W-:Y:S01]  /*2a90*/  @P0 FMUL R4, R0.reuse, R11 ;  /* 0x0000000b00040220 */ /* 0x041fe20000400000 */
[C---:B-1----:R-:W-:Y:S01]  /*2aa0*/  @P0 FMUL R5, R0.reuse, R15 ;  /* 0x0000000f00050220 */ /* 0x042fe20000400000 */
[----:B--2---:R-:W-:-:S07]  /*2ab0*/  @P0 FMUL R8, R0, R17 ;  /* 0x0000001100080220 */ /* 0x004fce0000400000 */
.L_x_60:
[----:B------:R-:W-:-:S09]  /*2ac0*/  UISETP.NE.AND UP0, UPT, UR4, URZ, UPT ;  /* 0x000000ff0400728c */ /* 0x000fd2000bf05270 */
[----:B------:R-:W-:Y:S05]  /*2ad0*/  BRA.U !UP0, `(.L_x_59) ;  /* 0x0000000908ac7547 */ /* 0x000fea000b800000 */
[----:B------:R-:W-:-:S09]  /*2ae0*/  UISETP.NE.AND UP0, UPT, UR4, 0x1, UPT ;  /* 0x000000010400788c */ /* 0x000fd2000bf05270 */
        /* <DEDUP_REMOVED lines=27> */
.L_x_93:
[----:B------:R-:W-:Y:S01]  /*2ca0*/  FMUL.FTZ R14, R11, R0 ;  /* 0x000000000b0e7220 */ /* 0x000fe20000410000 */
[----:B------:R-:W-:-:S03]  /*2cb0*/  FMUL.FTZ R0, R0, 0.5 ;  /* 0x3f00000000007820 */ /* 0x000fc60000410000 */
[----:B------:R-:W-:-:S04]  /*2cc0*/  FFMA R11, -R14, R14, R11 ;  /* 0x0000000e0e0b7223 */ /* 0x000fc8000000010b */
[----:B------:R-:W-:-:S07]  /*2cd0*/  FFMA R14, R11, R0, R14 ;  /* 0x000000000b0e7223 */ /* 0x000fce000000000e */
.L_x_94:
[----:B------:R-:W-:Y:S05]  /*2ce0*/  BSYNC.RECONVERGENT B0 ;  /* 0x0000000000007941 */ /* 0x000fea0003800200 */
.L_x_92:
        /* <DEDUP_REMOVED lines=12> */
.L_x_96:
[----:B------:R-:W-:Y:S05]  /*2db0*/  BSYNC.RECONVERGENT B3 ;  /* 0x0000000000037941 */ /* 0x000fea0003800200 */
.L_x_95:
[----:B------:R-:W0:Y:S02]  /*2dc0*/  LDC R11, c[0x3][R13+0x8] ;  /* 0x00c002000d0b7b82 */ /* 0x000e240000000800 */
[----:B0-----:R-:W-:-:S07]  /*2dd0*/  FADD R14, R11, R14 ;  /* 0x0000000e0b0e7221 */ /* 0x001fce0000000000 */
.L_x_91:
[----:B------:R-:W-:Y:S05]  /*2de0*/  BSYNC.RECONVERGENT B2 ;  /* 0x0000000000027941 */ /* 0x000fea0003800200 */
.L_x_90:
        /* <DEDUP_REMOVED lines=32> */
.L_x_100:
[----:B------:R-:W-:Y:S01]  /*2ff0*/  FMUL.FTZ R14, R11, R0 ;  /* 0x000000000b0e7220 */ /* 0x000fe20000410000 */
[----:B------:R-:W-:-:S03]  /*3000*/  FMUL.FTZ R0, R0, 0.5 ;  /* 0x3f00000000007820 */ /* 0x000fc60000410000 */
[----:B------:R-:W-:-:S04]  /*3010*/  FFMA R11, -R14, R14, R11 ;  /* 0x0000000e0e0b7223 */ /* 0x000fc8000000010b */
[----:B------:R-:W-:-:S07]  /*3020*/  FFMA R14, R11, R0, R14 ;  /* 0x000000000b0e7223 */ /* 0x000fce000000000e */
.L_x_101:
[----:B------:R-:W-:Y:S05]  /*3030*/  BSYNC.RECONVERGENT B0 ;  /* 0x0000000000007941 */ /* 0x000fea0003800200 */
.L_x_99:
        /* <DEDUP_REMOVED lines=12> */
.L_x_103:
[----:B------:R-:W-:Y:S05]  /*3100*/  BSYNC.RECONVERGENT B3 ;  /* 0x0000000000037941 */ /* 0x000fea0003800200 */
.L_x_102:
[----:B------:R-:W0:Y:S02]  /*3110*/  LDC R11, c[0x3][R13+0x24] ;  /* 0x00c009000d0b7b82 */ /* 0x000e240000000800 */
[----:B0-----:R-:W-:-:S07]  /*3120*/  FADD R14, R11, R14 ;  /* 0x0000000e0b0e7221 */ /* 0x001fce0000000000 */
.L_x_98:
[----:B------:R-:W-:Y:S05]  /*3130*/  BSYNC.RECONVERGENT B2 ;  /* 0x0000000000027941 */ /* 0x000fea0003800200 */
.L_x_97:
        /* <DEDUP_REMOVED lines=9> */
.L_x_89:
[----:B------:R-:W0:Y:S02]  /*31d0*/  LDCU UR4, c[0x3][URZ] ;  /* 0x00c00000ff0477ac */ /* 0x000e240008000800 */
[----:B0-----:R-:W-:-:S04]  /*31e0*/  ULOP3.LUT UR4, UR4, 0x1, URZ, 0xc0, !UPT ;  /* 0x0000000104047892 */ /* 0x001fc8000f8ec0ff */
[----:B------:R-:W-:-:S09]  /*31f0*/  UISETP.NE.U32.AND UP0, UPT, UR4, 0x1, UPT ;  /* 0x000000010400788c */ /* 0x000fd2000bf05070 */
[----:B------:R-:W-:Y:S05]  /*3200*/  BRA.U UP0, `(.L_x_59) ;  /* 0x0000000100e07547 */ /* 0x000fea000b800000 */
[----:B------:R-:W-:Y:S01]  /*3210*/  HFMA2 R11, -RZ, RZ, 0, 2.384185791015625e-07 ;  /* 0x00000004ff0b7431 */ /* 0x000fe200000001ff */
[----:B------:R-:W-:Y:S04]  /*3220*/  BSSY.RECONVERGENT B2, `(.L_x_104) ;  /* 0x000002f000027945 */ /* 0x000fe80003800200 */
        /* <DEDUP_REMOVED lines=10> */
[----:B------:R-:W-:Y:S01]  /*32d0*/  FSETP.GEU.AND P0, PT, R2, R3, PT ;  /* 0x000000030200720b */ /* 0x000fe20003f0e000 */
[----:B------:R-:W-:-:S12]  /*32e0*/  HFMA2 R2, -RZ, RZ, -36.65625, 4.5359134674072265625e-05 ;  /* 0xd09502f9ff027431 */ /* 0x000fd800000001ff */
        /* <DEDUP_REMOVED lines=11> */
[----:B------:R-:W-:Y:S01]  /*33a0*/  MOV R2, R14 ;  /* 0x0000000e00027202 */ /* 0x000fe20000000f00 */
[----:B------:R-:W-:Y:S06]  /*33b0*/  BRA `(.L_x_108) ;  /* 0x0000000000107947 */ /* 0x000fec0003800000 */
.L_x_107:
[----:B------:R-:W-:Y:S01]  /*33c0*/  FMUL.FTZ R2, R3, R0 ;  /* 0x0000000003027220 */ /* 0x000fe20000410000 */
[----:B------:R-:W-:-:S03]  /*33d0*/  FMUL.FTZ R0, R0, 0.5 ;  /* 0x3f00000000007820 */ /* 0x000fc60000410000 */
[----:B------:R-:W-:-:S04]  /*33e0*/  FFMA R3, -R2, R2, R3 ;  /* 0x0000000202037223 */ /* 0x000fc80000000103 */
[----:B------:R-:W-:-:S07]  /*33f0*/  FFMA R2, R3, R0, R2 ;  /* 0x0000000003027223 */ /* 0x000fce0000000002 */
.L_x_108:
[----:B------:R-:W-:Y:S05]  /*3400*/  BSYNC.RECONVERGENT B0 ;  /* 0x0000000000007941 */ /* 0x000fea0003800200 */
.L_x_106:
        /* <DEDUP_REMOVED lines=10> */
[----:B------:R-:W-:Y:S02]  /*34b0*/  MOV R14, R2 ;  /* 0x00000002000e7202 */ /* 0x000fe40000000f00 */
[----:B------:R-:W-:-:S07]  /*34c0*/  MOV R10, 0x34e0 ;  /* 0x000034e0000a7802 */ /* 0x000fce0000000f00 */
[----:B------:R-:W-:Y:S05]  /*34d0*/  CALL.REL.NOINC `($__internal_1_$__cuda_sm3x_div_rn_noftz_f32_slowpath) ;  /* 0x0000000000bc7944 */ /* 0x000fea0003c00000 */
.L_x_110:
[----:B------:R-:W-:Y:S05]  /*34e0*/  BSYNC.RECONVERGENT B3 ;  /* 0x0000000000037941 */ /* 0x000fea0003800200 */
.L_x_109:
[----:B------:R-:W0:Y:S02]  /*34f0*/  LDC R3, c[0x3][R6+0x8] ;  /* 0x00c0020006037b82 */ /* 0x000e240000000800 */
[----:B0-----:R-:W-:-:S07]  /*3500*/  FADD R2, R3, R2 ;  /* 0x0000000203027221 */ /* 0x001fce0000000000 */
.L_x_105:
[----:B------:R-:W-:Y:S05]  /*3510*/  BSYNC.RECONVERGENT B2 ;  /* 0x0000000000027941 */ /* 0x000fea0003800200 */
.L_x_104:
[----:B------:R-:W-:-:S13]  /*3520*/  FSETP.GT.AND P0, PT, R2, R7, PT ;  /* 0x000000070200720b */ /* 0x000fda0003f04000 */
[----:B------:R-:W0:Y:S08]  /*3530*/  @P0 LDC R3, c[0x3][R6+0x10] ;  /* 0x00c0040006030b82 */ /* 0x000e300000000800 */
[----:B------:R-:W1:Y:S08]  /*3540*/  @P0 LDC R7, c[0x3][R6+0x14] ;  /* 0x00c0050006070b82 */ /* 0x000e700000000800 */
[----:B------:R-:W2:Y:S01]  /*3550*/  @P0 LDC R11, c[0x3][R6+0x18] ;  /* 0x00c00600060b0b82 */ /* 0x000ea20000000800 */
[-C--:B0-----:R-:W-:Y:S01]  /*3560*/  @P0 FMUL R4, R3, R0.reuse ;  /* 0x0000000003040220 */ /* 0x081fe20000400000 */
[-C--:B-1----:R-:W-:Y:S01]  /*3570*/  @P0 FMUL R5, R7, R0.reuse ;  /* 0x0000000007050220 */ /* 0x082fe20000400000 */
[----:B--2---:R-:W-:-:S07]  /*3580*/  @P0 FMUL R8, R11, R0 ;  /* 0x000000000b080220 */ /* 0x004fce0000400000 */
.L_x_59:
[----:B------:R-:W-:Y:S01]  /*3590*/  FMUL R4, R4, 255 ;  /* 0x437f000004047820 */ /* 0x000fe20000400000 */
[----:B------:R-:W-:Y:S01]  /*35a0*/  FMUL R5, R5, 255 ;  /* 0x437f000005057820 */ /* 0x000fe20000400000 */
[----:B------:R-:W-:-:S07]  /*35b0*/  FMUL R8, R8, 255 ;  /* 0x437f000008087820 */ /* 0x000fce0000400000 */
.L_x_0:
[----:B------:R-:W0:Y:S01]  /*35c0*/  LDC.64 R2, c[0x0][0x380] ;  /* 0x0000e000ff027b82 */ /* 0x000e220000000a00 */
[----:B------:R-:W-:Y:S01]  /*35d0*/  F2I.TRUNC.NTZ R4, R4 ;  /* 0x0000000400047305 */ /* 0x000fe2000020f100 */
[----:B------:R-:W-:Y:S02]  /*35e0*/  UMOV UR4, 0x3340 ;  /* 0x0000334000047882 */ /* 0x000fe40000000000 */
[----:B------:R-:W-:-:S05]  /*35f0*/  MOV R7, UR4 ;  /* 0x0000000400077c02 */ /* 0x000fca0008000f00 */
[----:B------:R-:W1:Y:S08]  /*3600*/  F2I.TRUNC.NTZ R5, R5 ;  /* 0x0000000500057305 */ /* 0x000e70000020f100 */
[----:B------:R-:W2:Y:S01]  /*3610*/  F2I.TRUNC.NTZ R8, R8 ;  /* 0x0000000800087305 */ /* 0x000ea2000020f100 */
[----:B-1----:R-:W-:Y:S01]  /*3620*/  PRMT R0, R4, 0x3340, R5 ;  /* 0x0000334004007816 */ /* 0x002fe20000000005 */
[----:B0-----:R-:W-:Y:S01]  /*3630*/  IMAD.WIDE R2, R9, 0x4, R2 ;  /* 0x0000000409027825 */ /* 0x001fe200078e0202 */
[----:B--2---:R-:W-:-:S04]  /*3640*/  PRMT R7, R8, R7, 0xffff ;  /* 0x0000ffff08077416 */ /* 0x004fc80000000007 */
[----:B------:R-:W-:-:S05]  /*3650*/  PRMT R7, R0, 0x5410, R7 ;  /* 0x0000541000077816 */ /* 0x000fca0000000007 */
[----:B------:R-:W-:Y:S01]  /*3660*/  STG.E desc[UR8][R2.64], R7 ;  /* 0x0000000702007986 */ /* 0x000fe2000c101908 */
[----:B------:R-:W-:Y:S05]  /*3670*/  EXIT ;  /* 0x000000000000794d */ /* 0x000fea0003800000 */
        .weak           $__internal_0_$__cuda_sm20_sqrt_rn_f32_slowpath
        .type           $__internal_0_$__cuda_sm20_sqrt_rn_f32_slowpath,@function
        .size           $__internal_0_$__cuda_sm20_sqrt_rn_f32_slowpath,($__internal_1_$__cuda_sm3x_div_rn_noftz_f32_slowpath - $__internal_0_$__cuda_sm20_sqrt_rn_f32_slowpath)
$__internal_0_$__cuda_sm20_sqrt_rn_f32_slowpath:
[----:B------:R-:W-:-:S13]  /*3680*/  LOP3.LUT P0, RZ, R0, 0x7fffffff, RZ, 0xc0, !PT ;  /* 0x7fffffff00ff7812 */ /* 0x000fda000780c0ff */
[----:B------:R-:W-:Y:S01]  /*3690*/  @!P0 MOV R14, R0 ;  /* 0x00000000000e8202 */ /* 0x000fe20000000f00 */
[----:B------:R-:W-:Y:S06]  /*36a0*/  @!P0 BRA `(.L_x_111) ;  /* 0x0000000000408947 */ /* 0x000fec0003800000 */
[----:B------:R-:W-:-:S13]  /*36b0*/  FSETP.GEU.FTZ.AND P0, PT, R0, RZ, PT ;  /* 0x000000ff0000720b */ /* 0x000fda0003f1e000 */
[----:B------:R-:W-:Y:S01]  /*36c0*/  @!P0 MOV R14, 0x7fffffff ;  /* 0x7fffffff000e8802 */ /* 0x000fe20000000f00 */
[----:B------:R-:W-:Y:S06]  /*36d0*/  @!P0 BRA `(.L_x_111) ;  /* 0x0000000000348947 */ /* 0x000fec0003800000 */
[----:B------:R-:W-:-:S13]  /*36e0*/  FSETP.GTU.FTZ.AND P0, PT, |R0|, +INF , PT ;  /* 0x7f8000000000780b */ /* 0x000fda0003f1c200 */
[----:B------:R-:W-:Y:S01]  /*36f0*/  @P0 FADD.FTZ R14, R0, 1 ;  /* 0x3f800000000e0421 */ /* 0x000fe20000010000 */
[----:B------:R-:W-:Y:S06]  /*3700*/  @P0 BRA `(.L_x_111) ;  /* 0x0000000000280947 */ /* 0x000fec0003800000 */
[----:B------:R-:W-:-:S13]  /*3710*/  FSETP.NEU.FTZ.AND P0, PT, |R0|, +INF , PT ;  /* 0x7f8000000000780b */ /* 0x000fda0003f1d200 */
[----:B------:R-:W-:-:S04]  /*3720*/  @P0 FFMA R16, R0, 1.84467440737095516160e+19, RZ ;  /* 0x5f80000000100823 */ /* 0x000fc800000000ff */
[----:B------:R-:W0:Y:S02]  /*3730*/  @P0 MUFU.RSQ R15, R16 ;  /* 0x00000010000f0308 */ /* 0x000e240000001400 */
[----:B0-----:R-:W-:Y:S01]  /*3740*/  @P0 FMUL.FTZ R11, R16, R15 ;  /* 0x0000000f100b0220 */ /* 0x001fe20000410000 */
[----:B------:R-:W-:-:S03]  /*3750*/  @P0 FMUL.FTZ R12, R15, 0.5 ;  /* 0x3f0000000f0c0820 */ /* 0x000fc60000410000 */
[----:B------:R-:W-:-:S04]  /*3760*/  @P0 FADD.FTZ R14, -R11, -RZ ;  /* 0x800000ff0b0e0221 */ /* 0x000fc80000010100 */
[----:B------:R-:W-:Y:S01]  /*3770*/  @P0 FFMA R18, R11, R14, R16 ;  /* 0x0000000e0b120223 */ /* 0x000fe20000000010 */
[----:B------:R-:W-:-:S03]  /*3780*/  @!P0 MOV R14, R0 ;  /* 0x00000000000e8202 */ /* 0x000fc60000000f00 */
[----:B------:R-:W-:-:S04]  /*3790*/  @P0 FFMA R12, R18, R12, R11 ;  /* 0x0000000c120c0223 */ /* 0x000fc8000000000b */
[----:B------:R-:W-:-:S07]  /*37a0*/  @P0 FMUL.FTZ R14, R12, 2.3283064365386962891e-10 ;  /* 0x2f8000000c0e0820 */ /* 0x000fce0000410000 */
.L_x_111:
[----:B------:R-:W-:-:S04]  /*37b0*/  HFMA2 R11, -RZ, RZ, 0, 0 ;  /* 0x00000000ff0b7431 */ /* 0x000fc800000001ff */
[----:B------:R-:W-:Y:S05]  /*37c0*/  RET.REL.NODEC R10 `(_Z15ray_trace_constP6uchar4) ;  /* 0xffffffc80a0c7950 */ /* 0x000fea0003c3ffff */
        .weak           $__internal_1_$__cuda_sm3x_div_rn_noftz_f32_slowpath
        .type           $__internal_1_$__cuda_sm3x_div_rn_noftz_f32_slowpath,@function
        .size           $__internal_1_$__cuda_sm3x_div_rn_noftz_f32_slowpath,(.L_x_269 - $__internal_1_$__cuda_sm3x_div_rn_noftz_f32_slowpath)
$__internal_1_$__cuda_sm3x_div_rn_noftz_f32_slowpath:
[----:B------:R-:W-:Y:S01]  /*37d0*/  SHF.R.U32.HI R11, RZ, 0x17, R0 ;  /* 0x00000017ff0b7819 */ /* 0x000fe20000011600 */
[----:B------:R-:W-:Y:S01]  /*37e0*/  BSSY.RECONVERGENT B0, `(.L_x_112) ;  /* 0x0000063000007945 */ /* 0x000fe20003800200 */
[----:B------:R-:W-:Y:S02]  /*37f0*/  SHF.R.U32.HI R16, RZ, 0x17, R14 ;  /* 0x00000017ff107819 */ /* 0x000fe4000001160e */
[----:B------:R-:W-:Y:S02]  /*3800*/  LOP3.LUT R11, R11, 0xff, RZ, 0xc0, !PT ;  /* 0x000000ff0b0b7812 */ /* 0x000fe400078ec0ff */
[----:B------:R-:W-:Y:S02]  /*3810*/  LOP3.LUT R16, R16, 0xff, RZ, 0xc0, !PT ;  /* 0x000000ff10107812 */ /* 0x000fe400078ec0ff */
[----:B------:R-:W-:Y:S02]  /*3820*/  IADD3 R15, PT, PT, R11, -0x1, RZ ;  /* 0xffffffff0b0f7810 */ /* 0x000fe40007ffe0ff */
[----:B------:R-:W-:-:S02]  /*3830*/  IADD3 R18, PT, PT, R16, -0x1, RZ ;  /* 0xffffffff10127810 */ /* 0x000fc40007ffe0ff */
[----:B------:R-:W-:Y:S02]  /*3840*/  ISETP.GT.U32.AND P0, PT, R15, 0xfd, PT ;  /* 0x000000fd0f00780c */ /* 0x000fe40003f04070 */
[----:B------:R-:W-:Y:S02]  /*3850*/  MOV R17, R14 ;  /* 0x0000000e00117202 */ /* 0x000fe40000000f00 */
[----:B------:R-:W-:-:S13]  /*3860*/  ISETP.GT.U32.OR P0, PT, R18, 0xfd, P0 ;  /* 0x000000fd1200780c */ /* 0x000fda0000704470 */
[----:B------:R-:W-:Y:S01]  /*3870*/  @!P0 MOV R12, RZ ;  /* 0x000000ff000c8202 */ /* 0x000fe20000000f00 */
[----:B------:R-:W-:Y:S06]  /*3880*/  @!P0 BRA `(.L_x_113) ;  /* 0x00000000005c8947 */ /* 0x000fec0003800000 */
[----:B------:R-:W-:Y:S02]  /*3890*/  FSETP.GTU.FTZ.AND P0, PT, |R14|, +INF , PT ;  /* 0x7f8000000e00780b */ /* 0x000fe40003f1c200 */
[----:B------:R-:W-:-:S04]  /*38a0*/  FSETP.GTU.FTZ.AND P1, PT, |R0|, +INF , PT ;  /* 0x7f8000000000780b */ /* 0x000fc80003f3c200 */
[----:B------:R-:W-:-:S13]  /*38b0*/  PLOP3.LUT P0, PT, P0, P1, PT, 0xf8, 0x8f ;  /* 0x00000000008f781c */ /* 0x000fda0000703f70 */
[----:B------:R-:W-:Y:S05]  /*38c0*/  @P0 BRA `(.L_x_114) ;  /* 0x00000004004c0947 */ /* 0x000fea0003800000 */
[----:B------:R-:W-:-:S13]  /*38d0*/  LOP3.LUT P0, RZ, R0, 0x7fffffff, R17, 0xc8, !PT ;  /* 0x7fffffff00ff7812 */ /* 0x000fda000780c811 */
[----:B------:R-:W-:Y:S05]  /*38e0*/  @!P0 BRA `(.L_x_115) ;  /* 0x00000004003c8947 */ /* 0x000fea0003800000 */
[----:B------:R-:W-:Y:S02]  /*38f0*/  FSETP.NEU.FTZ.AND P2, PT, |R14|, +INF , PT ;  /* 0x7f8000000e00780b */ /* 0x000fe40003f5d200 */
[----:B------:R-:W-:Y:S02]  /*3900*/  FSETP.NEU.FTZ.AND P1, PT, |R0|, +INF , PT ;  /* 0x7f8000000000780b */ /* 0x000fe40003f3d200 */
[----:B------:R-:W-:-:S11]  /*3910*/  FSETP.NEU.FTZ.AND P0, PT, |R14|, +INF , PT ;  /* 0x7f8000000e00780b */ /* 0x000fd60003f1d200 */
[----:B------:R-:W-:Y:S05]  /*3920*/  @!P1 BRA !P2, `(.L_x_115) ;  /* 0x00000004002c9947 */ /* 0x000fea0005000000 */
[----:B------:R-:W-:-:S04]  /*3930*/  LOP3.LUT P2, RZ, R17, 0x7fffffff, RZ, 0xc0, !PT ;  /* 0x7fffffff11ff7812 */ /* 0x000fc8000784c0ff */
[----:B------:R-:W-:-:S13]  /*3940*/  PLOP3.LUT P1, PT, P1, P2, PT, 0x2f, 0xf2 ;  /* 0x0000000000f2781c */ /* 0x000fda0000f24577 */
[----:B------:R-:W-:Y:S05]  /*3950*/  @P1 BRA `(.L_x_116) ;  /* 0x0000000400181947 */ /* 0x000fea0003800000 */
[----:B------:R-:W-:-:S04]  /*3960*/  LOP3.LUT P1, RZ, R0, 0x7fffffff, RZ, 0xc0, !PT ;  /* 0x7fffffff00ff7812 */ /* 0x000fc8000782c0ff */
[----:B------:R-:W-:-:S13]  /*3970*/  PLOP3.LUT P0, PT, P0, P1, PT, 0x2f, 0xf2 ;  /* 0x0000000000f2781c */ /* 0x000fda0000702577 */
[----:B------:R-:W-:Y:S05]  /*3980*/  @P0 BRA `(.L_x_117) ;  /* 0x0000000400000947 */ /* 0x000fea0003800000 */
[----:B------:R-:W-:Y:S02]  /*3990*/  ISETP.GE.AND P0, PT, R18, RZ, PT ;  /* 0x000000ff1200720c */ /* 0x000fe40003f06270 */
[----:B------:R-:W-:-:S11]  /*39a0*/  ISETP.GE.AND P1, PT, R15, RZ, PT ;  /* 0x000000ff0f00720c */ /* 0x000fd60003f26270 */
[----:B------:R-:W-:Y:S01]  /*39b0*/  @P0 MOV R12, RZ ;  /* 0x000000ff000c0202 */ /* 0x000fe20000000f00 */
[----:B------:R-:W-:Y:S01]  /*39c0*/  @!P0 FFMA R17, R14, 1.84467440737095516160e+19, RZ ;  /* 0x5f8000000e118823 */ /* 0x000fe200000000ff */
[----:B------:R-:W-:Y:S01]  /*39d0*/  @!P0 MOV R12, 0xffffffc0 ;  /* 0xffffffc0000c8802 */ /* 0x000fe20000000f00 */
[----:B------:R-:W-:-:S03]  /*39e0*/  @!P1 FFMA R0, R0, 1.84467440737095516160e+19, RZ ;  /* 0x5f80000000009823 */ /* 0x000fc600000000ff */
[----:B------:R-:W-:-:S07]  /*39f0*/  @!P1 IADD3 R12, PT, PT, R12, 0x40, RZ ;  /* 0x000000400c0c9810 */ /* 0x000fce0007ffe0ff */
.L_x_113:
[----:B------:R-:W-:Y:S01]  /*3a00*/  LEA R15, R11, 0xc0800000, 0x17 ;  /* 0xc08000000b0f7811 */ /* 0x000fe200078eb8ff */
[----:B------:R-:W-:Y:S01]  /*3a10*/  BSSY.RECONVERGENT B1, `(.L_x_118) ;  /* 0x0000036000017945 */ /* 0x000fe20003800200 */
[----:B------:R-:W-:Y:S02]  /*3a20*/  IADD3 R16, PT, PT, R16, -0x7f, RZ ;  /* 0xffffff8110107810 */ /* 0x000fe40007ffe0ff */
[----:B------:R-:W-:-:S03]  /*3a30*/  IADD3 R20, PT, PT, -R15, R0, RZ ;  /* 0x000000000f147210 */ /* 0x000fc60007ffe1ff */
[----:B------:R-:W-:Y:S01]  /*3a40*/  IMAD R0, R16, -0x800000, R17 ;  /* 0xff80000010007824 */ /* 0x000fe200078e0211 */
[----:B------:R-:W0:Y:S01]  /*3a50*/  MUFU.RCP R18, R20 ;  /* 0x0000001400127308 */ /* 0x000e220000001000 */
[----:B------:R-:W-:-:S04]  /*3a60*/  FADD.FTZ R15, -R20, -RZ ;  /* 0x800000ff140f7221 */ /* 0x000fc80000010100 */
[----:B0-----:R-:W-:-:S04]  /*3a70*/  FFMA R19, R18, R15, 1 ;  /* 0x3f80000012137423 */ /* 0x001fc8000000000f */
[----:B------:R-:W-:-:S04]  /*3a80*/  FFMA R19, R18, R19, R18 ;  /* 0x0000001312137223 */ /* 0x000fc80000000012 */
[----:B------:R-:W-:-:S04]  /*3a90*/  FFMA R18, R0, R19, RZ ;  /* 0x0000001300127223 */ /* 0x000fc800000000ff */
[----:B------:R-:W-:-:S04]  /*3aa0*/  FFMA R17, R15, R18, R0 ;  /* 0x000000120f117223 */ /* 0x000fc80000000000 */
[----:B------:R-:W-:Y:S01]  /*3ab0*/  FFMA R18, R19, R17, R18 ;  /* 0x0000001113127223 */ /* 0x000fe20000000012 */
[----:B------:R-:W-:-:S03]  /*3ac0*/  IADD3 R17, PT, PT, R16, 0x7f, -R11 ;  /* 0x0000007f10117810 */ /* 0x000fc60007ffe80b */
[----:B------:R-:W-:Y:S01]  /*3ad0*/  FFMA R15, R15, R18, R0 ;  /* 0x000000120f0f7223 */ /* 0x000fe20000000000 */
[----:B------:R-:W-:-:S03]  /*3ae0*/  IADD3 R17, PT, PT, R17, R12, RZ ;  /* 0x0000000c11117210 */ /* 0x000fc60007ffe0ff */
[----:B------:R-:W-:-:S05]  /*3af0*/  FFMA R0, R19, R15, R18 ;  /* 0x0000000f13007223 */ /* 0x000fca0000000012 */
[----:B------:R-:W-:-:S04]  /*3b00*/  SHF.R.U32.HI R11, RZ, 0x17, R0 ;  /* 0x00000017ff0b7819 */ /* 0x000fc80000011600 */
[----:B------:R-:W-:-:S04]  /*3b10*/  LOP3.LUT R12, R11, 0xff, RZ, 0xc0, !PT ;  /* 0x000000ff0b0c7812 */ /* 0x000fc800078ec0ff */
[----:B------:R-:W-:-:S04]  /*3b20*/  IADD3 R11, PT, PT, R12, R17, RZ ;  /* 0x000000110c0b7210 */ /* 0x000fc80007ffe0ff */
[----:B------:R-:W-:-:S04]  /*3b30*/  IADD3 R12, PT, PT, R11, -0x1, RZ ;  /* 0xffffffff0b0c7810 */ /* 0x000fc80007ffe0ff */
[----:B------:R-:W-:-:S13]  /*3b40*/  ISETP.GE.U32.AND P0, PT, R12, 0xfe, PT ;  /* 0x000000fe0c00780c */ /* 0x000fda0003f06070 */
[----:B------:R-:W-:Y:S05]  /*3b50*/  @!P0 BRA `(.L_x_119) ;  /* 0x0000000000808947 */ /* 0x000fea0003800000 */
[----:B------:R-:W-:-:S13]  /*3b60*/  ISETP.GT.AND P0, PT, R11, 0xfe, PT ;  /* 0x000000fe0b00780c */ /* 0x000fda0003f04270 */
[----:B------:R-:W-:Y:S05]  /*3b70*/  @P0 BRA `(.L_x_120) ;  /* 0x00000000006c0947 */ /* 0x000fea0003800000 */
[----:B------:R-:W-:-:S13]  /*3b80*/  ISETP.GE.AND P0, PT, R11, 0x1, PT ;  /* 0x000000010b00780c */ /* 0x000fda0003f06270 */
[----:B------:R-:W-:Y:S05]  /*3b90*/  @P0 BRA `(.L_x_121) ;  /* 0x0000000000740947 */ /* 0x000fea0003800000 */
[----:B------:R-:W-:Y:S02]  /*3ba0*/  ISETP.GE.AND P0, PT, R11, -0x18, PT ;  /* 0xffffffe80b00780c */ /* 0x000fe40003f06270 */
[----:B------:R-:W-:-:S11]  /*3bb0*/  LOP3.LUT R0, R0, 0x80000000, RZ, 0xc0, !PT ;  /* 0x8000000000007812 */ /* 0x000fd600078ec0ff */
[----:B------:R-:W-:Y:S05]  /*3bc0*/  @!P0 BRA `(.L_x_121) ;  /* 0x0000000000688947 */ /* 0x000fea0003800000 */
[CCC-:B------:R-:W-:Y:S01]  /*3bd0*/  FFMA.RZ R12, R19.reuse, R15.reuse, R18.reuse ;  /* 0x0000000f130c7223 */ /* 0x1c0fe2000000c012 */
[CCC-:B------:R-:W-:Y:S01]  /*3be0*/  FFMA.RP R16, R19.reuse, R15.reuse, R18.reuse ;  /* 0x0000000f13107223 */ /* 0x1c0fe20000008012 */
[----:B------:R-:W-:Y:S01]  /*3bf0*/  FFMA.RM R19, R19, R15, R18 ;  /* 0x0000000f13137223 */ /* 0x000fe20000004012 */
[C---:B------:R-:W-:Y:S02]  /*3c00*/  IADD3 R15, PT, PT, R11.reuse, 0x20, RZ ;  /* 0x000000200b0f7810 */ /* 0x040fe40007ffe0ff */
[----:B------:R-:W-:Y:S02]  /*3c10*/  LOP3.LUT R12, R12, 0x7fffff, RZ, 0xc0, !PT ;  /* 0x007fffff0c0c7812 */ /* 0x000fe400078ec0ff */
[C---:B------:R-:W-:Y:S02]  /*3c20*/  ISETP.NE.AND P2, PT, R11.reuse, RZ, PT ;  /* 0x000000ff0b00720c */ /* 0x040fe40003f45270 */
[----:B------:R-:W-:Y:S02]  /*3c30*/  LOP3.LUT R12, R12, 0x800000, RZ, 0xfc, !PT ;  /* 0x008000000c0c7812 */ /* 0x000fe400078efcff */
[----:B------:R-:W-:-:S02]  /*3c40*/  ISETP.NE.AND P1, PT, R11, RZ, PT ;  /* 0x000000ff0b00720c */ /* 0x000fc40003f25270 */
[----:B------:R-:W-:Y:S02]  /*3c50*/  IADD3 R11, PT, PT, -R11, RZ, RZ ;  /* 0x000000ff0b0b7210 */ /* 0x000fe40007ffe1ff */
[----:B------:R-:W-:Y:S02]  /*3c60*/  SHF.L.U32 R15, R12, R15, RZ ;  /* 0x0000000f0c0f7219 */ /* 0x000fe400000006ff */
[----:B------:R-:W-:Y:S02]  /*3c70*/  FSETP.NEU.FTZ.AND P0, PT, R16, R19, PT ;  /* 0x000000131000720b */ /* 0x000fe40003f1d000 */
[----:B------:R-:W-:Y:S02]  /*3c80*/  SEL R11, R11, RZ, P2 ;  /* 0x000000ff0b0b7207 */ /* 0x000fe40001000000 */
[----:B------:R-:W-:Y:S02]  /*3c90*/  ISETP.NE.AND P1, PT, R15, RZ, P1 ;  /* 0x000000ff0f00720c */ /* 0x000fe40000f25270 */
[----:B------:R-:W-:-:S02]  /*3ca0*/  SHF.R.U32.HI R16, RZ, R11, R12 ;  /* 0x0000000bff107219 */ /* 0x000fc4000001160c */
[----:B------:R-:W-:Y:S02]  /*3cb0*/  PLOP3.LUT P0, PT, P0, P1, PT, 0xf8, 0x8f ;  /* 0x00000000008f781c */ /* 0x000fe40000703f70 */
[----:B------:R-:W-:Y:S02]  /*3cc0*/  SHF.R.U32.HI R12, RZ, 0x1, R16 ;  /* 0x00000001ff0c7819 */ /* 0x000fe40000011610 */
[----:B------:R-:W-:-:S04]  /*3cd0*/  SEL R11, RZ, 0x1, !P0 ;  /* 0x00000001ff0b7807 */ /* 0x000fc80004000000 */
[----:B------:R-:W-:-:S04]  /*3ce0*/  LOP3.LUT R11, R11, 0x1, R12, 0xf8, !PT ;  /* 0x000000010b0b7812 */ /* 0x000fc800078ef80c */
[----:B------:R-:W-:-:S04]  /*3cf0*/  LOP3.LUT R11, R11, R16, RZ, 0xc0, !PT ;  /* 0x000000100b0b7212 */ /* 0x000fc800078ec0ff */
[----:B------:R-:W-:-:S04]  /*3d00*/  IADD3 R11, PT, PT, R12, R11, RZ ;  /* 0x0000000b0c0b7210 */ /* 0x000fc80007ffe0ff */
[----:B------:R-:W-:Y:S01]  /*3d10*/  LOP3.LUT R0, R11, R0, RZ, 0xfc, !PT ;  /* 0x000000000b007212 */ /* 0x000fe200078efcff */
[----:B------:R-:W-:Y:S06]  /*3d20*/  BRA `(.L_x_121) ;  /* 0x0000000000107947 */ /* 0x000fec0003800000 */
.L_x_120:
[----:B------:R-:W-:-:S04]  /*3d30*/  LOP3.LUT R0, R0, 0x80000000, RZ, 0xc0, !PT ;  /* 0x8000000000007812 */ /* 0x000fc800078ec0ff */
[----:B------:R-:W-:Y:S01]  /*3d40*/  LOP3.LUT R0, R0, 0x7f800000, RZ, 0xfc, !PT ;  /* 0x7f80000000007812 */ /* 0x000fe200078efcff */
[----:B------:R-:W-:Y:S06]  /*3d50*/  BRA `(.L_x_121) ;  /* 0x0000000000047947 */ /* 0x000fec0003800000 */
.L_x_119:
[----:B------:R-:W-:-:S07]  /*3d60*/  LEA R0, R17, R0, 0x17 ;  /* 0x0000000011007211 */ /* 0x000fce00078eb8ff */
.L_x_121:
[----:B------:R-:W-:Y:S05]  /*3d70*/  BSYNC.RECONVERGENT B1 ;  /* 0x0000000000017941 */ /* 0x000fea0003800200 */
.L_x_118:
[----:B------:R-:W-:Y:S05]  /*3d80*/  BRA `(.L_x_122) ;  /* 0x0000000000207947 */ /* 0x000fea0003800000 */
.L_x_117:
[----:B------:R-:W-:-:S04]  /*3d90*/  LOP3.LUT R0, R0, 0x80000000, R17, 0x48, !PT ;  /* 0x8000000000007812 */ /* 0x000fc800078e4811 */
[----:B------:R-:W-:Y:S01]  /*3da0*/  LOP3.LUT R0, R0, 0x7f800000, RZ, 0xfc, !PT ;  /* 0x7f80000000007812 */ /* 0x000fe200078efcff */
[----:B------:R-:W-:Y:S06]  /*3db0*/  BRA `(.L_x_122) ;  /* 0x0000000000147947 */ /* 0x000fec0003800000 */
.L_x_116:
[----:B------:R-:W-:Y:S01]  /*3dc0*/  LOP3.LUT R0, R0, 0x80000000, R17, 0x48, !PT ;  /* 0x8000000000007812 */ /* 0x000fe200078e4811 */
[----:B------:R-:W-:Y:S06]  /*3dd0*/  BRA `(.L_x_122) ;  /* 0x00000000000c7947 */ /* 0x000fec0003800000 */
.L_x_115:
[----:B------:R-:W0:Y:S01]  /*3de0*/  MUFU.RSQ R0, -QNAN ;  /* 0xffc0000000007908 */ /* 0x000e220000001400 */
[----:B------:R-:W-:Y:S05]  /*3df0*/  BRA `(.L_x_122) ;  /* 0x0000000000047947 */ /* 0x000fea0003800000 */
.L_x_114:
[----:B------:R-:W-:-:S07]  /*3e00*/  FADD.FTZ R0, R14, R0 ;  /* 0x000000000e007221 */ /* 0x000fce0000010000 */
.L_x_122:
[----:B------:R-:W-:Y:S05]  /*3e10*/  BSYNC.RECONVERGENT B0 ;  /* 0x0000000000007941 */ /* 0x000fea0003800200 */
.L_x_112:
[----:B------:R-:W-:-:S04]  /*3e20*/  HFMA2 R11, -RZ, RZ, 0, 0 ;  /* 0x00000000ff0b7431 */ /* 0x000fc800000001ff */
[----:B0-----:R-:W-:Y:S05]  /*3e30*/  RET.REL.NODEC R10 `(_Z15ray_trace_constP6uchar4) ;  /* 0xffffffc00a707950 */ /* 0x001fea0003c3ffff */
.L_x_123:
[----:B------:R-:W-:-:S00]  /*3e40*/  BRA `(.L_x_123) ;  /* 0xfffffffc00fc7947 */ /* 0x000fc0000383ffff */
[----:B------:R-:W-:-:S00]  /*3e50*/  NOP ;  /* 0x0000000000007918 */ /* 0x000fc00000000000 */
        /* <DEDUP_REMOVED lines=10> */
.L_x_269:


//--------------------- .text._Z19ray_trace_read_onlyP6uchar4PK6Sphere --------------------------
	.section	.text._Z19ray_trace_read_onlyP6uchar4PK6Sphere,"ax",@progbits
	.align	128
        .global         _Z19ray_trace_read_onlyP6uchar4PK6Sphere
        .type           _Z19ray_trace_read_onlyP6uchar4PK6Sphere,@function
        .size           _Z19ray_trace_read_onlyP6uchar4PK6Sphere,(.L_x_271 - _Z19ray_trace_read_onlyP6uchar4PK6Sphere)
        .other          _Z19ray_trace_read_onlyP6uchar4PK6Sphere,@"STO_CUDA_ENTRY STV_DEFAULT"
_Z19ray_trace_read_onlyP6uchar4PK6Sphere:
.text._Z19ray_trace_read_onlyP6uchar4PK6Sphere:
[----:B------:R-:W-:Y:S01]  /*0000*/  LDC R1, c[0x0][0x37c] ;  /* 0x0000df00ff017b82 */ /* 0x000fe20000000800 */
[----:B------:R-:W0:Y:S07]  /*0010*/  S2R R0, SR_TID.X ;  /* 0x0000000000007919 */ /* 0x000e2e0000002100 */
[----:B------:R-:W0:Y:S01]  /*0020*/  LDC R9, c[0x0][0x360] ;  /* 0x0000d800ff097b82 */ /* 0x000e220000000800 */
[----:B------:R-:W1:Y:S01]  /*0030*/  LDCU UR4, c[0x3][URZ] ;  /* 0x00c00000ff0477ac */ /* 0x000e620008000800 */
[----:B------:R-:W-:Y:S01]  /*0040*/  HFMA2 R4, -RZ, RZ, 0, 0 ;  /* 0x00000000ff047431 */ /* 0x000fe200000001ff */
[----:B------:R-:W2:Y:S01]  /*0050*/  S2R R2, SR_TID.Y ;  /* 0x0000000000027919 */ /* 0x000ea20000002200 */
[----:B------:R-:W-:Y:S01]  /*0060*/  HFMA2 R8, -RZ, RZ, 0, 0 ;  /* 0x00000000ff087431 */ /* 0x000fe200000001ff */
[----:B------:R-:W-:Y:S01]  /*0070*/  MOV R6, RZ ;  /* 0x000000ff00067202 */ /* 0x000fe20000000f00 */
[----:B------:R-:W3:Y:S02]  /*0080*/  LDCU.64 UR10, c[0x0][0x358] ;  /* 0x00006b00ff0a77ac */ /* 0x000ee40008000a00 */
        /* <DEDUP_REMOVED lines=11> */
[----:B------:R-:W-:Y:S01]  /*0140*/  I2FP.F32.S32 R10, R0 ;  /* 0x00000000000a7245 */ /* 0x000fe20000201400 */
[----:B------:R-:W-:Y:S01]  /*0150*/  ULOP3.LUT UR8, UR4, 0x3, URZ, 0xc0, !UPT ;  /* 0x0000000304087892 */ /* 0x000fe2000f8ec0ff */
[----:B------:R-:W-:Y:S02]  /*0160*/  I2FP.F32.U32 R11, R3 ;  /* 0x00000003000b7245 */ /* 0x000fe40000201000 */
[----:B------:R-:W-:Y:S01]  /*0170*/  MOV R8, RZ ;  /* 0x000000ff00087202 */ /* 0x000fe20000000f00 */
[----:B------:R-:W-:Y:S01]  /*0180*/  FADD R10, R10, -1024 ;  /* 0xc48000000a0a7421 */ /* 0x000fe20000000000 */
[----:B------:R-:W-:Y:S01]  /*0190*/  MOV R7, 0xd09502f9 ;  /* 0xd09502f900077802 */ /* 0x000fe20000000f00 */
[----:B------:R-:W-:Y:S01]  /*01a0*/  FADD R11, R11, -1024 ;  /* 0xc48000000b0b7421 */ /* 0x000fe20000000000 */
[----:B------:R-:W-:Y:S02]  /*01b0*/  MOV R12, RZ ;  /* 0x000000ff000c7202 */ /* 0x000fe40000000f00 */
[----:B------:R-:W-:-:S02]  /*01c0*/  MOV R6, RZ ;  /* 0x000000ff00067202 */ /* 0x000fc40000000f00 */
[----:B------:R-:W-:Y:S01]  /*01d0*/  MOV R2, RZ ;  /* 0x000000ff00027202 */ /* 0x000fe20000000f00 */
[----:B------:R-:W-:Y:S06]  /*01e0*/  BRA.U !UP0, `(.L_x_125) ;  /* 0x0000000d08987547 */ /* 0x000fec000b800000 */
[----:B------:R-:W0:Y:S01]  /*01f0*/  LDCU.64 UR6, c[0x0][0x388] ;  /* 0x00007100ff0677ac */ /* 0x000e220008000a00 */
[----:B------:R-:W-:Y:S01]  /*0200*/  HFMA2 R7, -RZ, RZ, -36.65625, 4.5359134674072265625e-05 ;  /* 0xd09502f9ff077431 */ /* 0x000fe200000001ff */
[----:B------:R-:W-:Y:S01]  /*0210*/  MOV R8, RZ ;  /* 0x000000ff00087202 */ /* 0x000fe20000000f00 */
[----:B------:R-:W-:-:S06]  /*0220*/  ULOP3.LUT UR4, UR4, 0xfffffffc, URZ, 0xc0, !UPT ;  /* 0xfffffffc04047892 */ /* 0x000fcc000f8ec0ff */
[----:B------:R-:W-:Y:S01]  /*0230*/  MOV R12, UR4 ;  /* 0x00000004000c7c02 */ /* 0x000fe20008000f00 */
[----:B0-----:R-:W-:-:S04]  /*0240*/  UIADD3 UR5, UP0, UPT, UR6, 0x38, URZ ;  /* 0x0000003806057890 */ /* 0x001fc8000ff1e0ff */
[----:B------:R-:W-:Y:S02]  /*0250*/  UIADD3.X UR6, UPT, UPT, URZ, UR7, URZ, UP0, !UPT ;  /* 0x00000007ff067290 */ /* 0x000fe400087fe4ff */
[----:B------:R-:W-:Y:S01]  /*0260*/  MOV R4, UR5 ;  /* 0x0000000500047c02 */ /* 0x000fe20008000f00 */
[----:B------:R-:W-:-:S03]  /*0270*/  UIADD3 UR7, UPT, UPT, -UR4, URZ, URZ ;  /* 0x000000ff04077290 */ /* 0x000fc6000fffe1ff */
[----:B------:R-:W-:-:S09]  /*0280*/  MOV R5, UR6 ;  /* 0x0000000600057c02 */ /* 0x000fd20008000f00 */
.L_x_156:
[----:B------:R-:W2:Y:S04]  /*0290*/  LDG.E.CONSTANT R3, desc[UR10][R4.64+-0x38] ;  /* 0xffffc80a04037981 */ /* 0x000ea8000c1e9900 */
[----:B------:R-:W3:Y:S04]  /*02a0*/  LDG.E.CONSTANT R14, desc[UR10][R4.64+-0x34] ;  /* 0xffffcc0a040e7981 */ /* 0x000ee8000c1e9900 */
[----:B------:R-:W4:Y:S01]  /*02b0*/  LDG.E.CONSTANT R16, desc[UR10][R4.64+-0x2c] ;  /* 0xffffd40a04107981 */ /* 0x000f22000c1e9900 */
[----:B------:R-:W-:Y:S01]  /*02c0*/  UIADD3 UR7, UPT, UPT, UR7, 0x4, URZ ;  /* 0x0000000407077890 */ /* 0x000fe2000fffe0ff */
[----:B------:R-:W-:Y:S03]  /*02d0*/  BSSY.RECONVERGENT B2, `(.L_x_126) ;  /* 0x000002a000027945 */ /* 0x000fe60003800200 */
[----:B------:R-:W-:Y:S01]  /*02e0*/  UISETP.NE.AND UP0, UPT, UR7, URZ, UPT ;  /* 0x000000ff0700728c */ /* 0x000fe2000bf05270 */
[----:B--2---:R-:W-:Y:S01]  /*02f0*/  FADD R3, R10, -R3 ;  /* 0x800000030a037221 */ /* 0x004fe20000000000 */
[----:B---3--:R-:W-:-:S03]  /*0300*/  FADD R14, R11, -R14 ;  /* 0x8000000e0b0e7221 */ /* 0x008fc60000000000 */
[----:B------:R-:W-:Y:S01]  /*0310*/  FMUL R13, R3, R3 ;  /* 0x00000003030d7220 */ /* 0x000fe20000400000 */
[----:B------:R-:W-:Y:S01]  /*0320*/  FMUL R15, R14, R14 ;  /* 0x0000000e0e0f7220 */ /* 0x000fe20000400000 */
[----:B----4-:R-:W-:Y:S01]  /*0330*/  FMUL R18, R16, R16 ;  /* 0x0000001010127220 */ /* 0x010fe20000400000 */
[----:B------:R-:W-:Y:S02]  /*0340*/  MOV R14, 0xd09502f9 ;  /* 0xd09502f9000e7802 */ /* 0x000fe40000000f00 */
        /* <DEDUP_REMOVED lines=10> */
[----:B------:R-:W-:-:S07]  /*03f0*/  MOV R14, 0x410 ;  /* 0x00000410000e7802 */ /* 0x000fce0000000f00 */
[----:B------:R-:W-:Y:S05]  /*0400*/  CALL.REL.NOINC `($__internal_2_$__cuda_sm20_sqrt_rn_f32_slowpath) ;  /* 0x0000001800147944 */ /* 0x000fea0003c00000 */
[----:B------:R-:W-:Y:S05]  /*0410*/  BRA `(.L_x_130) ;  /* 0x0000000000107947 */ /* 0x000fea0003800000 */
.L_x_129:
[----:B------:R-:W-:Y:S01]  /*0420*/  FMUL.FTZ R19, R0, R3 ;  /* 0x0000000300137220 */ /* 0x000fe20000410000 */
[----:B------:R-:W-:-:S03]  /*0430*/  FMUL.FTZ R3, R3, 0.5 ;  /* 0x3f00000003037820 */ /* 0x000fc60000410000 */
[----:B------:R-:W-:-:S04]  /*0440*/  FFMA R0, -R19, R19, R0 ;  /* 0x0000001313007223 */ /* 0x000fc80000000100 */
[----:B------:R-:W-:-:S07]  /*0450*/  FFMA R19, R0, R3, R19 ;  /* 0x0000000300137223 */ /* 0x000fce0000000013 */
.L_x_130:
[----:B------:R-:W-:Y:S05]  /*0460*/  BSYNC.RECONVERGENT B0 ;  /* 0x0000000000007941 */ /* 0x000fea0003800200 */
.L_x_128:
        /* <DEDUP_REMOVED lines=12> */
[----:B------:R-:W-:Y:S05]  /*0530*/  CALL.REL.NOINC `($__internal_3_$__cuda_sm3x_div_rn_noftz_f32_slowpath) ;  /* 0x0000001800207944 */ /* 0x000fea0003c00000 */
.L_x_132:
[----:B------:R-:W-:Y:S05]  /*0540*/  BSYNC.RECONVERGENT B3 ;  /* 0x0000000000037941 */ /* 0x000fea0003800200 */
.L_x_131:
[----:B------:R-:W2:Y:S02]  /*0550*/  LDG.E.CONSTANT R14, desc[UR10][R4.64+-0x30] ;  /* 0xffffd00a040e7981 */ /* 0x000ea4000c1e9900 */
[----:B--2---:R-:W-:-:S07]  /*0560*/  FADD R14, R14, R19 ;  /* 0x000000130e0e7221 */ /* 0x004fce0000000000 */
.L_x_127:
[----:B------:R-:W-:Y:S05]  /*0570*/  BSYNC.RECONVERGENT B2 ;  /* 0x0000000000027941 */ /* 0x000fea0003800200 */
.L_x_126:
[----:B------:R-:W2:Y:S04]  /*0580*/  LDG.E.CONSTANT R17, desc[UR10][R4.64+-0x1c] ;  /* 0xffffe40a04117981 */ /* 0x000ea8000c1e9900 */
[----:B------:R-:W3:Y:S01]  /*0590*/  LDG.E.CONSTANT R18, desc[UR10][R4.64+-0x18] ;  /* 0xffffe80a04127981 */ /* 0x000ee2000c1e9900 */
[----:B------:R-:W-:-:S03]  /*05a0*/  FSETP.GT.AND P0, PT, R14, R7, PT ;  /* 0x000000070e00720b */ /* 0x000fc60003f04000 */
[----:B------:R-:W4:Y:S10]  /*05b0*/  LDG.E.CONSTANT R16, desc[UR10][R4.64+-0x10] ;  /* 0xfffff00a04107981 */ /* 0x000f34000c1e9900 */
[----:B------:R-:W5:Y:S04]  /*05c0*/  @P0 LDG.E.CONSTANT R3, desc[UR10][R4.64+-0x28] ;  /* 0xffffd80a04030981 */ /* 0x000f68000c1e9900 */
[----:B------:R-:W5:Y:S04]  /*05d0*/  @P0 LDG.E.CONSTANT R13, desc[UR10][R4.64+-0x24] ;  /* 0xffffdc0a040d0981 */ /* 0x000f68000c1e9900 */
[----:B------:R-:W5:Y:S01]  /*05e0*/  @P0 LDG.E.CONSTANT R15, desc[UR10][R4.64+-0x20] ;  /* 0xffffe00a040f0981 */ /* 0x000f62000c1e9900 */
[----:B------:R-:W-:Y:S01]  /*05f0*/  @P0 MOV R7, R14 ;  /* 0x0000000e00070202 */ /* 0x000fe20000000f00 */
[----:B------:R-:W-:Y:S01]  /*0600*/  BSSY.RECONVERGENT B2, `(.L_x_133) ;  /* 0x000002c000027945 */ /* 0x000fe20003800200 */
[----:B------:R-:W-:-:S02]  /*0610*/  HFMA2 R14, -RZ, RZ, -36.65625, 4.5359134674072265625e-05 ;  /* 0xd09502f9ff0e7431 */ /* 0x000fc400000001ff */
[----:B--2---:R-:W-:Y:S01]  /*0620*/  FADD R17, R10, -R17 ;  /* 0x800000110a117221 */ /* 0x004fe20000000000 */
[----:B---3--:R-:W-:-:S03]  /*0630*/  FADD R18, R11, -R18 ;  /* 0x800000120b127221 */ /* 0x008fc60000000000 */
[----:B------:R-:W-:Y:S01]  /*0640*/  FMUL R19, R17, R17 ;  /* 0x0000001111137220 */ /* 0x000fe20000400000 */
[----:B------:R-:W-:Y:S01]  /*0650*/  FMUL R18, R18, R18 ;  /* 0x0000001212127220 */ /* 0x000fe20000400000 */
[----:B----4-:R-:W-:-:S03]  /*0660*/  FMUL R20, R16, R16 ;  /* 0x0000001010147220 */ /* 0x010fc60000400000 */
[----:B------:R-:W-:-:S05]  /*0670*/  FADD R17, R19, R18 ;  /* 0x0000001213117221 */ /* 0x000fca0000000000 */
[----:B------:R-:W-:Y:S01]  /*0680*/  FSETP.GEU.AND P1, PT, R17, R20, PT ;  /* 0x000000141100720b */ /* 0x000fe20003f2e000 */
[C---:B-----5:R-:W-:Y:S01]  /*0690*/  @P0 FMUL R2, R0.reuse, R3 ;  /* 0x0000000300020220 */ /* 0x060fe20000400000 */
[C---:B------:R-:W-:Y:S01]  /*06a0*/  @P0 FMUL R6, R0.reuse, R13 ;  /* 0x0000000d00060220 */ /* 0x040fe20000400000 */
[----:B------:R-:W-:-:S10]  /*06b0*/  @P0 FMUL R8, R0, R15 ;  /* 0x0000000f00080220 */ /* 0x000fd40000400000 */
        /* <DEDUP_REMOVED lines=11> */
.L_x_136:
[----:B------:R-:W-:Y:S01]  /*0770*/  FMUL.FTZ R19, R0, R3 ;  /* 0x0000000300137220 */ /* 0x000fe20000410000 */
[----:B------:R-:W-:-:S03]  /*0780*/  FMUL.FTZ R3, R3, 0.5 ;  /* 0x3f00000003037820 */ /* 0x000fc60000410000 */
[----:B------:R-:W-:-:S04]  /*0790*/  FFMA R0, -R19, R19, R0 ;  /* 0x0000001313007223 */ /* 0x000fc80000000100 */
[----:B------:R-:W-:-:S07]  /*07a0*/  FFMA R19, R0, R3, R19 ;  /* 0x0000000300137223 */ /* 0x000fce0000000013 */
.L_x_137:
[----:B------:R-:W-:Y:S05]  /*07b0*/  BSYNC.RECONVERGENT B0 ;  /* 0x0000000000007941 */ /* 0x000fea0003800200 */
.L_x_135:
        /* <DEDUP_REMOVED lines=13> */
.L_x_139:
[----:B------:R-:W-:Y:S05]  /*0890*/  BSYNC.RECONVERGENT B3 ;  /* 0x0000000000037941 */ /* 0x000fea0003800200 */
.L_x_138:
[----:B------:R-:W2:Y:S02]  /*08a0*/  LDG.E.CONSTANT R14, desc[UR10][R4.64+-0x14] ;  /* 0xffffec0a040e7981 */ /* 0x000ea4000c1e9900 */
[----:B--2---:R-:W-:-:S07]  /*08b0*/  FADD R14, R14, R19 ;  /* 0x000000130e0e7221 */ /* 0x004fce0000000000 */
.L_x_134:
[----:B------:R-:W-:Y:S05]  /*08c0*/  BSYNC.RECONVERGENT B2 ;  /* 0x0000000000027941 */ /* 0x000fea0003800200 */
.L_x_133:
        /* <DEDUP_REMOVED lines=31> */
.L_x_143:
[----:B------:R-:W-:Y:S01]  /*0ac0*/  FMUL.FTZ R19, R0, R3 ;  /* 0x0000000300137220 */ /* 0x000fe20000410000 */
[----:B------:R-:W-:-:S03]  /*0ad0*/  FMUL.FTZ R3, R3, 0.5 ;  /* 0x3f00000003037820 */ /* 0x000fc60000410000 */
[----:B------:R-:W-:-:S04]  /*0ae0*/  FFMA R0, -R19, R19, R0 ;  /* 0x0000001313007223 */ /* 0x000fc80000000100 */
[----:B------:R-:W-:-:S07]  /*0af0*/  FFMA R19, R0, R3, R19 ;  /* 0x0000000300137223 */ /* 0x000fce0000000013 */
.L_x_144:
[----:B------:R-:W-:Y:S05]  /*0b00*/  BSYNC.RECONVERGENT B0 ;  /* 0x0000000000007941 */ /* 0x000fea0003800200 */
.L_x_142:
        /* <DEDUP_REMOVED lines=13> */
.L_x_146:
[----:B------:R-:W-:Y:S05]  /*0be0*/  BSYNC.RECONVERGENT B3 ;  /* 0x0000000000037941 */ /* 0x000fea0003800200 */
.L_x_145:
[----:B------:R-:W2:Y:S02]  /*0bf0*/  LDG.E.CONSTANT R14, desc[UR10][R4.64+0x8] ;  /* 0x0000080a040e7981 */ /* 0x000ea4000c1e9900 */
[----:B--2---:R-:W-:-:S07]  /*0c00*/  FADD R14, R14, R19 ;  /* 0x000000130e0e7221 */ /* 0x004fce0000000000 */
.L_x_141:
[----:B------:R-:W-:Y:S05]  /*0c10*/  BSYNC.RECONVERGENT B2 ;  /* 0x0000000000027941 */ /* 0x000fea0003800200 */
.L_x_140:
        /* <DEDUP_REMOVED lines=31> */
.L_x_150:
[----:B------:R-:W-:Y:S01]  /*0e10*/  FMUL.FTZ R19, R0, R3 ;  /* 0x0000000300137220 */ /* 0x000fe20000410000 */
[----:B------:R-:W-:-:S03]  /*0e20*/  FMUL.FTZ R3, R3, 0.5 ;  /* 0x3f00000003037820 */ /* 0x000fc60000410000 */
[----:B------:R-:W-:-:S04]  /*0e30*/  FFMA R0, -R19, R19, R0 ;  /* 0x0000001313007223 */ /* 0x000fc80000000100 */
[----:B------:R-:W-:-:S07]  /*0e40*/  FFMA R19, R0, R3, R19 ;  /* 0x0000000300137223 */ /* 0x000fce0000000013 */
.L_x_151:
[----:B------:R-:W-:Y:S05]  /*0e50*/  BSYNC.RECONVERGENT B0 ;  /* 0x0000000000007941 */ /* 0x000fea0003800200 */
.L_x_149:
        /* <DEDUP_REMOVED lines=13> */
.L_x_153:
[----:B------:R-:W-:Y:S05]  /*0f30*/  BSYNC.RECONVERGENT B3 ;  /* 0x0000000000037941 */ /* 0x000fea0003800200 */
.L_x_152:
[----:B------:R-:W2:Y:S02]  /*0f40*/  LDG.E.CONSTANT R14, desc[UR10][R4.64+0x24] ;  /* 0x0000240a040e7981 */ /* 0x000ea4000c1e9900 */
[----:B--2---:R-:W-:-:S07]  /*0f50*/  FADD R14, R14, R19 ;  /* 0x000000130e0e7221 */ /* 0x004fce0000000000 */
.L_x_148:
[----:B------:R-:W-:Y:S05]  /*0f60*/  BSYNC.RECONVERGENT B2 ;  /* 0x0000000000027941 */ /* 0x000fea0003800200 */
.L_x_147:
[----:B------:R-:W-:Y:S01]  /*0f70*/  FSETP.GT.AND P0, PT, R14, R7, PT ;  /* 0x000000070e00720b */ /* 0x000fe20003f04000 */
[----:B------:R-:W-:-:S12]  /*0f80*/  BSSY.RECONVERGENT B0, `(.L_x_154) ;  /* 0x0000009000007945 */ /* 0x000fd80003800200 */
[----:B------:R-:W-:Y:S05]  /*0f90*/  @!P0 BRA `(.L_x_155) ;  /* 0x00000000001c8947 */ /* 0x000fea0003800000 */
[----:B------:R-:W2:Y:S04]  /*0fa0*/  LDG.E.CONSTANT R3, desc[UR10][R4.64+0x2c] ;  /* 0x00002c0a04037981 */ /* 0x000ea8000c1e9900 */
[----:B------:R-:W3:Y:S04]  /*0fb0*/  LDG.E.CONSTANT R13, desc[UR10][R4.64+0x30] ;  /* 0x0000300a040d7981 */ /* 0x000ee8000c1e9900 */
[----:B------:R-:W4:Y:S01]  /*0fc0*/  LDG.E.CONSTANT R15, desc[UR10][R4.64+0x34] ;  /* 0x0000340a040f7981 */ /* 0x000f22000c1e9900 */
[----:B------:R-:W-:Y:S01]  /*0fd0*/  MOV R7, R14 ;  /* 0x0000000e00077202 */ /* 0x000fe20000000f00 */
[C---:B--2---:R-:W-:Y:S01]  /*0fe0*/  FMUL R2, R0.reuse, R3 ;  /* 0x0000000300027220 */ /* 0x044fe20000400000 */
[C---:B---3--:R-:W-:Y:S01]  /*0ff0*/  FMUL R6, R0.reuse, R13 ;  /* 0x0000000d00067220 */ /* 0x048fe20000400000 */
[----:B----4-:R-:W-:-:S07]  /*1000*/  FMUL R8, R0, R15 ;  /* 0x0000000f00087220 */ /* 0x010fce0000400000 */
.L_x_155:
[----:B------:R-:W-:Y:S05]  /*1010*/  BSYNC.RECONVERGENT B0 ;  /* 0x0000000000007941 */ /* 0x000fea0003800200 */
.L_x_154:
[----:B------:R-:W-:-:S04]  /*1020*/  IADD3 R4, P0, PT, R4, 0x70, RZ ;  /* 0x0000007004047810 */ /* 0x000fc80007f1e0ff */
[----:B------:R-:W-:Y:S01]  /*1030*/  IADD3.X R5, PT, PT, RZ, R5, RZ, P0, !PT ;  /* 0x00000005ff057210 */ /* 0x000fe200007fe4ff */
[----:B------:R-:W-:Y:S08]  /*1040*/  BRA.U UP0, `(.L_x_156) ;  /* 0xfffffff100907547 */ /* 0x000ff0000b83ffff */
.L_x_125:
[----:B------:R-:W-:-:S09]  /*1050*/  UISETP.NE.AND UP0, UPT, UR8, URZ, UPT ;  /* 0x000000ff0800728c */ /* 0x000fd2000bf05270 */
[----:B------:R-:W-:Y:S05]  /*1060*/  BRA.U !UP0, `(.L_x_157) ;  /* 0x0000000908c07547 */ /* 0x000fea000b800000 */
[----:B------:R-:W-:-:S09]  /*1070*/  UISETP.NE.AND UP0, UPT, UR8, 0x1, UPT ;  /* 0x000000010800788c */ /* 0x000fd2000bf05270 */
[----:B------:R-:W-:Y:S05]  /*1080*/  BRA.U !UP0, `(.L_x_158) ;  /* 0x0000000508c07547 */ /* 0x000fea000b800000 */
[----:B------:R-:W0:Y:S02]  /*1090*/  LDC.64 R4, c[0x0][0x388] ;  /* 0x0000e200ff047b82 */ /* 0x000e240000000a00 */
[----:B0-----:R-:W-:-:S05]  /*10a0*/  IMAD.WIDE.U32 R4, R12, 0x1c, R4 ;  /* 0x0000001c0c047825 */ /* 0x001fca00078e0004 */
[----:B------:R-:W2:Y:S04]  /*10b0*/  LDG.E.CONSTANT R3, desc[UR10][R4.64] ;  /* 0x0000000a04037981 */ /* 0x000ea8000c1e9900 */
[----:B------:R-:W3:Y:S04]  /*10c0*/  LDG.E.CONSTANT R14, desc[UR10][R4.64+0x4] ;  /* 0x0000040a040e7981 */ /* 0x000ee8000c1e9900 */
[----:B------:R-:W4:Y:S01]  /*10d0*/  LDG.E.CONSTANT R16, desc[UR10][R4.64+0xc] ;  /* 0x00000c0a04107981 */ /* 0x000f22000c1e9900 */
[----:B------:R-:W-:Y:S01]  /*10e0*/  BSSY.RECONVERGENT B2, `(.L_x_159) ;  /* 0x0000029000027945 */ /* 0x000fe20003800200 */
[----:B--2---:R-:W-:Y:S01]  /*10f0*/  FADD R3, R10, -R3 ;  /* 0x800000030a037221 */ /* 0x004fe20000000000 */
[----:B---3--:R-:W-:-:S03]  /*1100*/  FADD R14, R11, -R14 ;  /* 0x8000000e0b0e7221 */ /* 0x008fc60000000000 */
[----:B------:R-:W-:Y:S01]  /*1110*/  FMUL R13, R3, R3 ;  /* 0x00000003030d7220 */ /* 0x000fe20000400000 */
[----:B------:R-:W-:Y:S01]  /*1120*/  FMUL R15, R14, R14 ;  /* 0x0000000e0e0f7220 */ /* 0x000fe20000400000 */
[----:B----4-:R-:W-:Y:S01]  /*1130*/  FMUL R18, R16, R16 ;  /* 0x0000001010127220 */ /* 0x010fe20000400000 */
[----:B------:R-:W-:Y:S02]  /*1140*/  HFMA2 R14, -RZ, RZ, -36.65625, 4.5359134674072265625e-05 ;  /* 0xd09502f9ff0e7431 */ /* 0x000fe400000001ff */
        /* <DEDUP_REMOVED lines=13> */
.L_x_162:
[----:B------:R-:W-:Y:S01]  /*1220*/  FMUL.FTZ R19, R0, R3 ;  /* 0x0000000300137220 */ /* 0x000fe20000410000 */
[----:B------:R-:W-:-:S03]  /*1230*/  FMUL.FTZ R3, R3, 0.5 ;  /* 0x3f00000003037820 */ /* 0x000fc60000410000 */
[----:B------:R-:W-:-:S04]  /*1240*/  FFMA R0, -R19, R19, R0 ;  /* 0x0000001313007223 */ /* 0x000fc80000000100 */
[----:B------:R-:W-:-:S07]  /*1250*/  FFMA R19, R0, R3, R19 ;  /* 0x0000000300137223 */ /* 0x000fce0000000013 */
.L_x_163:
[----:B------:R-:W-:Y:S05]  /*1260*/  BSYNC.RECONVERGENT B0 ;  /* 0x0000000000007941 */ /* 0x000fea0003800200 */
.L_x_161:
        /* <DEDUP_REMOVED lines=13> */
.L_x_165:
[----:B------:R-:W-:Y:S05]  /*1340*/  BSYNC.RECONVERGENT B3 ;  /* 0x0000000000037941 */ /* 0x000fea0003800200 */
.L_x_164:
[----:B------:R-:W2:Y:S02]  /*1350*/  LDG.E.CONSTANT R14, desc[UR10][R4.64+0x8] ;  /* 0x0000080a040e7981 */ /* 0x000ea4000c1e9900 */
[----:B--2---:R-:W-:-:S07]  /*1360*/  FADD R14, R14, R19 ;  /* 0x000000130e0e7221 */ /* 0x004fce0000000000 */
.L_x_160:
[----:B------:R-:W-:Y:S05]  /*1370*/  BSYNC.RECONVERGENT B2 ;  /* 0x0000000000027941 */ /* 0x000fea0003800200 */
.L_x_159:
        /* <DEDUP_REMOVED lines=31> */
.L_x_169:
[----:B------:R-:W-:Y:S01]  /*1570*/  FMUL.FTZ R19, R0, R3 ;  /* 0x0000000300137220 */ /* 0x000fe20000410000 */
[----:B------:R-:W-:-:S03]  /*1580*/  FMUL.FTZ R3, R3, 0.5 ;  /* 0x3f00000003037820 */ /* 0x000fc60000410000 */
[----:B------:R-:W-:-:S04]  /*1590*/  FFMA R0, -R19, R19, R0 ;  /* 0x0000001313007223 */ /* 0x000fc80000000100 */
[----:B------:R-:W-:-:S07]  /*15a0*/  FFMA R19, R0, R3, R19 ;  /* 0x0000000300137223 */ /* 0x000fce0000000013 */
.L_x_170:
[----:B------:R-:W-:Y:S05]  /*15b0*/  BSYNC.RECONVERGENT B0 ;  /* 0x0000000000007941 */ /* 0x000fea0003800200 */
.L_x_168:
        /* <DEDUP_REMOVED lines=13> */
.L_x_172:
[----:B------:R-:W-:Y:S05]  /*1690*/  BSYNC.RECONVERGENT B3 ;  /* 0x0000000000037941 */ /* 0x000fea0003800200 */
.L_x_171:
[----:B------:R-:W2:Y:S02]  /*16a0*/  LDG.E.CONSTANT R14, desc[UR10][R4.64+0x24] ;  /* 0x0000240a040e7981 */ /* 0x000ea4000c1e9900 */
[----:B--2---:R-:W-:-:S07]  /*16b0*/  FADD R14, R14, R19 ;  /* 0x000000130e0e7221 */ /* 0x004fce0000000000 */
.L_x_167:
[----:B------:R-:W-:Y:S05]  /*16c0*/  BSYNC.RECONVERGENT B2 ;  /* 0x0000000000027941 */ /* 0x000fea0003800200 */
.L_x_166:
        /* <DEDUP_REMOVED lines=10> */
.L_x_174:
[----:B------:R-:W-:Y:S05]  /*1770*/  BSYNC.RECONVERGENT B0 ;  /* 0x0000000000007941 */ /* 0x000fea0003800200 */
.L_x_173:
[----:B------:R-:W-:-:S07]  /*1780*/  IADD3 R12, PT, PT, R12, 0x2, RZ ;  /* 0x000000020c0c7810 */ /* 0x000fce0007ffe0ff */
.L_x_158:
[----:B------:R-:W0:Y:S02]  /*1790*/  LDCU UR4, c[0x3][URZ] ;  /* 0x00c00000ff0477ac */ /* 0x000e240008000800 */
[----:B0-----:R-:W-:-:S04]  /*17a0*/  ULOP3.LUT UR4, UR4, 0x1, URZ, 0xc0, !UPT ;  /* 0x0000000104047892 */ /* 0x001fc8000f8ec0ff */
[----:B------:R-:W-:-:S09]  /*17b0*/  UISETP.NE.U32.AND UP0, UPT, UR4, 0x1, UPT ;  /* 0x000000010400788c */ /* 0x000fd2000bf05070 */
[----:B------:R-:W-:Y:S05]  /*17c0*/  BRA.U UP0, `(.L_x_157) ;  /* 0x0000000100e87547 */ /* 0x000fea000b800000 */
[----:B------:R-:W0:Y:S02]  /*17d0*/  LDC.64 R4, c[0x0][0x388] ;  /* 0x0000e200ff047b82 */ /* 0x000e240000000a00 */
[----:B0-----:R-:W-:-:S05]  /*17e0*/  IMAD.WIDE.U32 R4, R12, 0x1c, R4 ;  /* 0x0000001c0c047825 */ /* 0x001fca00078e0004 */
[----:B------:R-:W2:Y:S04]  /*17f0*/  LDG.E.CONSTANT R3, desc[UR10][R4.64] ;  /* 0x0000000a04037981 */ /* 0x000ea8000c1e9900 */
[----:B------:R-:W3:Y:S04]  /*1800*/  LDG.E.CONSTANT R14, desc[UR10][R4.64+0x4] ;  /* 0x0000040a040e7981 */ /* 0x000ee8000c1e9900 */
[----:B------:R-:W4:Y:S01]  /*1810*/  LDG.E.CONSTANT R12, desc[UR10][R4.64+0xc] ;  /* 0x00000c0a040c7981 */ /* 0x000f22000c1e9900 */
[----:B------:R-:W-:Y:S01]  /*1820*/  BSSY.RECONVERGENT B2, `(.L_x_175) ;  /* 0x000002a000027945 */ /* 0x000fe20003800200 */
[----:B--2---:R-:W-:Y:S01]  /*1830*/  FADD R3, R10, -R3 ;  /* 0x800000030a037221 */ /* 0x004fe20000000000 */
[----:B------:R-:W-:-:S02]  /*1840*/  HFMA2 R10, -RZ, RZ, -36.65625, 4.5359134674072265625e-05 ;  /* 0xd09502f9ff0a7431 */ /* 0x000fc400000001ff */
[----:B---3--:R-:W-:Y:S01]  /*1850*/  FADD R14, R11, -R14 ;  /* 0x8000000e0b0e7221 */ /* 0x008fe20000000000 */
[----:B------:R-:W-:-:S03]  /*1860*/  FMUL R11, R3, R3 ;  /* 0x00000003030b7220 */ /* 0x000fc60000400000 */
[----:B------:R-:W-:Y:S01]  /*1870*/  FMUL R14, R14, R14 ;  /* 0x0000000e0e0e7220 */ /* 0x000fe20000400000 */
[----:B----4-:R-:W-:-:S03]  /*1880*/  FMUL R16, R12, R12 ;  /* 0x0000000c0c107220 */ /* 0x010fc60000400000 */
        /* <DEDUP_REMOVED lines=12> */
[----:B------:R-:W-:Y:S01]  /*1950*/  MOV R11, R19 ;  /* 0x00000013000b7202 */ /* 0x000fe20000000f00 */
[----:B------:R-:W-:Y:S06]  /*1960*/  BRA `(.L_x_179) ;  /* 0x0000000000107947 */ /* 0x000fec0003800000 */
.L_x_178:
[----:B------:R-:W-:Y:S01]  /*1970*/  FMUL.FTZ R11, R0, R3 ;  /* 0x00000003000b7220 */ /* 0x000fe20000410000 */
[----:B------:R-:W-:-:S03]  /*1980*/  FMUL.FTZ R3, R3, 0.5 ;  /* 0x3f00000003037820 */ /* 0x000fc60000410000 */
[----:B------:R-:W-:-:S04]  /*1990*/  FFMA R0, -R11, R11, R0 ;  /* 0x0000000b0b007223 */ /* 0x000fc80000000100 */
[----:B------:R-:W-:-:S07]  /*19a0*/  FFMA R11, R0, R3, R11 ;  /* 0x00000003000b7223 */ /* 0x000fce000000000b */
.L_x_179:
[----:B------:R-:W-:Y:S05]  /*19b0*/  BSYNC.RECONVERGENT B0 ;  /* 0x0000000000007941 */ /* 0x000fea0003800200 */
.L_x_177:
        /* <DEDUP_REMOVED lines=13> */
.L_x_181:
[----:B------:R-:W-:Y:S05]  /*1a90*/  BSYNC.RECONVERGENT B3 ;  /* 0x0000000000037941 */ /* 0x000fea0003800200 */
.L_x_180:
[----:B------:R-:W2:Y:S02]  /*1aa0*/  LDG.E.CONSTANT R10, desc[UR10][R4.64+0x8] ;  /* 0x0000080a040a7981 */ /* 0x000ea4000c1e9900 */
[----:B--2---:R-:W-:-:S07]  /*1ab0*/  FADD R10, R10, R11 ;  /* 0x0000000b0a0a7221 */ /* 0x004fce0000000000 */
.L_x_176:
[----:B------:R-:W-:Y:S05]  /*1ac0*/  BSYNC.RECONVERGENT B2 ;  /* 0x0000000000027941 */ /* 0x000fea0003800200 */
.L_x_175:
[----:B------:R-:W-:Y:S01]  /*1ad0*/  FSETP.GT.AND P0, PT, R10, R7, PT ;  /* 0x000000070a00720b */ /* 0x000fe20003f04000 */
[----:B------:R-:W-:-:S12]  /*1ae0*/  BSSY.RECONVERGENT B0, `(.L_x_157) ;  /* 0x0000008000007945 */ /* 0x000fd80003800200 */
[----:B------:R-:W-:Y:S05]  /*1af0*/  @!P0 BRA `(.L_x_182) ;  /* 0x0000000000188947 */ /* 0x000fea0003800000 */
[----:B------:R-:W2:Y:S04]  /*1b00*/  LDG.E.CONSTANT R3, desc[UR10][R4.64+0x10] ;  /* 0x0000100a04037981 */ /* 0x000ea8000c1e9900 */
[----:B------:R-:W3:Y:S04]  /*1b10*/  LDG.E.CONSTANT R7, desc[UR10][R4.64+0x14] ;  /* 0x0000140a04077981 */ /* 0x000ee8000c1e9900 */
[----:B------:R-:W4:Y:S01]  /*1b20*/  LDG.E.CONSTANT R11, desc[UR10][R4.64+0x18] ;  /* 0x0000180a040b7981 */ /* 0x000f22000c1e9900 */
[-C--:B--2---:R-:W-:Y:S01]  /*1b30*/  FMUL R2, R3, R0.reuse ;  /* 0x0000000003027220 */ /* 0x084fe20000400000 */
[-C--:B---3--:R-:W-:Y:S01]  /*1b40*/  FMUL R6, R7, R0.reuse ;  /* 0x0000000007067220 */ /* 0x088fe20000400000 */
[----:B----4-:R-:W-:-:S07]  /*1b50*/  FMUL R8, R11, R0 ;  /* 0x000000000b087220 */ /* 0x010fce0000400000 */
.L_x_182:
[----:B------:R-:W-:Y:S05]  /*1b60*/  BSYNC.RECONVERGENT B0 ;  /* 0x0000000000007941 */ /* 0x000fea0003800200 */
.L_x_157:
[----:B------:R-:W-:Y:S01]  /*1b70*/  FMUL R4, R2, 255 ;  /* 0x437f000002047820 */ /* 0x000fe20000400000 */
[----:B------:R-:W-:Y:S01]  /*1b80*/  FMUL R6, R6, 255 ;  /* 0x437f000006067820 */ /* 0x000fe20000400000 */
[----:B------:R-:W-:-:S07]  /*1b90*/  FMUL R8, R8, 255 ;  /* 0x437f000008087820 */ /* 0x000fce0000400000 */
.L_x_124:
        /* <DEDUP_REMOVED lines=12> */
        .weak           $__internal_2_$__cuda_sm20_sqrt_rn_f32_slowpath
        .type           $__internal_2_$__cuda_sm20_sqrt_rn_f32_slowpath,@function
        .size           $__internal_2_$__cuda_sm20_sqrt_rn_f32_slowpath,($__internal_3_$__cuda_sm3x_div_rn_noftz_f32_slowpath - $__internal_2_$__cuda_sm20_sqrt_rn_f32_slowpath)
$__internal_2_$__cuda_sm20_sqrt_rn_f32_slowpath:
        /* <DEDUP_REMOVED lines=13> */
[----:B------:R-:W-:Y:S01]  /*1d30*/  @P0 FMUL.FTZ R17, R13, 0.5 ;  /* 0x3f0000000d110820 */ /* 0x000fe20000410000 */
[----:B------:R-:W-:Y:S02]  /*1d40*/  @!P0 MOV R13, R0 ;  /* 0x00000000000d8202 */ /* 0x000fe40000000f00 */
[----:B------:R-:W-:-:S04]  /*1d50*/  @P0 FADD.FTZ R15, -R3, -RZ ;  /* 0x800000ff030f0221 */ /* 0x000fc80000010100 */
[----:B------:R-:W-:-:S04]  /*1d60*/  @P0 FFMA R20, R3, R15, R18 ;  /* 0x0000000f03140223 */ /* 0x000fc80000000012 */
[----:B------:R-:W-:-:S04]  /*1d70*/  @P0 FFMA R17, R20, R17, R3 ;  /* 0x0000001114110223 */ /* 0x000fc80000000003 */
[----:B------:R-:W-:-:S07]  /*1d80*/  @P0 FMUL.FTZ R13, R17, 2.3283064365386962891e-10 ;  /* 0x2f800000110d0820 */ /* 0x000fce0000410000 */
.L_x_183:
[----:B------:R-:W-:Y:S01]  /*1d90*/  HFMA2 R15, -RZ, RZ, 0, 0 ;  /* 0x00000000ff0f7431 */ /* 0x000fe200000001ff */
[----:B------:R-:W-:-:S03]  /*1da0*/  MOV R19, R13 ;  /* 0x0000000d00137202 */ /* 0x000fc60000000f00 */
[----:B------:R-:W-:Y:S05]  /*1db0*/  RET.REL.NODEC R14 `(_Z19ray_trace_read_onlyP6uchar4PK6Sphere) ;  /* 0xffffffe00e907950 */ /* 0x000fea0003c3ffff */
        .weak           $__internal_3_$__cuda_sm3x_div_rn_noftz_f32_slowpath
        .type           $__internal_3_$__cuda_sm3x_div_rn_noftz_f32_slowpath,@function
        .size           $__internal_3_$__cuda_sm3x_div_rn_noftz_f32_slowpath,(.L_x_271 - $__internal_3_$__cuda_sm3x_div_rn_noftz_f32_slowpath)
$__internal_3_$__cuda_sm3x_div_rn_noftz_f32_slowpath:
        /* <DEDUP_REMOVED lines=18> */
[C---:B------:R-:W-:Y:S02]  /*1ee0*/  FSETP.NEU.FTZ.AND P2, PT, |R3|.reuse, +INF , PT ;  /* 0x7f8000000300780b */ /* 0x040fe40003f5d200 */
        /* <DEDUP_REMOVED lines=16> */
.L_x_185:
[----:B------:R-:W-:Y:S01]  /*1ff0*/  LEA R3, R13, 0xc0800000, 0x17 ;  /* 0xc08000000d037811 */ /* 0x000fe200078eb8ff */
[----:B------:R-:W-:Y:S01]  /*2000*/  BSSY.RECONVERGENT B1, `(.L_x_190) ;  /* 0x0000036000017945 */ /* 0x000fe20003800200 */
[----:B------:R-:W-:Y:S02]  /*2010*/  IADD3 R16, PT, PT, R16, -0x7f, RZ ;  /* 0xffffff8110107810 */ /* 0x000fe40007ffe0ff */
[----:B------:R-:W-:-:S03]  /*2020*/  IADD3 R22, PT, PT, -R3, R0, RZ ;  /* 0x0000000003167210 */ /* 0x000fc60007ffe1ff */
[----:B------:R-:W-:Y:S01]  /*2030*/  IMAD R0, R16, -0x800000, R17 ;  /* 0xff80000010007824 */ /* 0x000fe200078e0211 */
[----:B------:R-:W0:Y:S01]  /*2040*/  MUFU.RCP R18, R22 ;  /* 0x0000001600127308 */ /* 0x000e220000001000 */
[----:B------:R-:W-:Y:S01]  /*2050*/  FADD.FTZ R3, -R22, -RZ ;  /* 0x800000ff16037221 */ /* 0x000fe20000010100 */
[----:B------:R-:W-:-:S04]  /*2060*/  IADD3 R16, PT, PT, R16, 0x7f, -R13 ;  /* 0x0000007f10107810 */ /* 0x000fc80007ffe80d */
[----:B------:R-:W-:Y:S01]  /*2070*/  IADD3 R15, PT, PT, R16, R15, RZ ;  /* 0x0000000f100f7210 */ /* 0x000fe20007ffe0ff */
[----:B0-----:R-:W-:-:S04]  /*2080*/  FFMA R21, R18, R3, 1 ;  /* 0x3f80000012157423 */ /* 0x001fc80000000003 */
[----:B------:R-:W-:-:S04]  /*2090*/  FFMA R17, R18, R21, R18 ;  /* 0x0000001512117223 */ /* 0x000fc80000000012 */
[----:B------:R-:W-:-:S04]  /*20a0*/  FFMA R18, R0, R17, RZ ;  /* 0x0000001100127223 */ /* 0x000fc800000000ff */
[----:B------:R-:W-:-:S04]  /*20b0*/  FFMA R20, R3, R18, R0 ;  /* 0x0000001203147223 */ /* 0x000fc80000000000 */
[----:B------:R-:W-:-:S04]  /*20c0*/  FFMA R20, R17, R20, R18 ;  /* 0x0000001411147223 */ /* 0x000fc80000000012 */
[----:B------:R-:W-:-:S04]  /*20d0*/  FFMA R3, R3, R20, R0 ;  /* 0x0000001403037223 */ /* 0x000fc80000000000 */
        /* <DEDUP_REMOVED lines=14> */
[-CC-:B------:R-:W-:Y:S01]  /*21c0*/  FFMA.RZ R15, R17, R3.reuse, R20.reuse ;  /* 0x00000003110f7223 */ /* 0x180fe2000000c014 */
[----:B------:R-:W-:Y:S01]  /*21d0*/  IADD3 R18, PT, PT, R13, 0x20, RZ ;  /* 0x000000200d127810 */ /* 0x000fe20007ffe0ff */
[CCC-:B------:R-:W-:Y:S01]  /*21e0*/  FFMA.RP R16, R17.reuse, R3.reuse, R20.reuse ;  /* 0x0000000311107223 */ /* 0x1c0fe20000008014 */
[----:B------:R-:W-:Y:S01]  /*21f0*/  FFMA.RM R3, R17, R3, R20 ;  /* 0x0000000311037223 */ /* 0x000fe20000004014 */
[----:B------:R-:W-:Y:S02]  /*2200*/  ISETP.NE.AND P2, PT, R13, RZ, PT ;  /* 0x000000ff0d00720c */ /* 0x000fe40003f45270 */
[----:B------:R-:W-:Y:S02]  /*2210*/  LOP3.LUT R15, R15, 0x7fffff, RZ, 0xc0, !PT ;  /* 0x007fffff0f0f7812 */ /* 0x000fe400078ec0ff */
[----:B------:R-:W-:Y:S02]  /*2220*/  ISETP.NE.AND P1, PT, R13, RZ, PT ;  /* 0x000000ff0d00720c */ /* 0x000fe40003f25270 */
[----:B------:R-:W-:-:S02]  /*2230*/  LOP3.LUT R15, R15, 0x800000, RZ, 0xfc, !PT ;  /* 0x008000000f0f7812 */ /* 0x000fc400078efcff */
        /* <DEDUP_REMOVED lines=14> */
.L_x_192:
[----:B------:R-:W-:-:S04]  /*2320*/  LOP3.LUT R0, R0, 0x80000000, RZ, 0xc0, !PT ;  /* 0x8000000000007812 */ /* 0x000fc800078ec0ff */
[----:B------:R-:W-:Y:S01]  /*2330*/  LOP3.LUT R0, R0, 0x7f800000, RZ, 0xfc, !PT ;  /* 0x7f80000000007812 */ /* 0x000fe200078efcff */
[----:B------:R-:W-:Y:S06]  /*2340*/  BRA `(.L_x_193) ;  /* 0x0000000000047947 */ /* 0x000fec0003800000 */
.L_x_191:
[----:B------:R-:W-:-:S07]  /*2350*/  LEA R0, R15, R0, 0x17 ;  /* 0x000000000f007211 */ /* 0x000fce00078eb8ff */
.L_x_193:
[----:B------:R-:W-:Y:S05]  /*2360*/  BSYNC.RECONVERGENT B1 ;  /* 0x0000000000017941 */ /* 0x000fea0003800200 */
.L_x_190:
[----:B------:R-:W-:Y:S05]  /*2370*/  BRA `(.L_x_194) ;  /* 0x0000000000207947 */ /* 0x000fea0003800000 */
.L_x_189:
[----:B------:R-:W-:-:S04]  /*2380*/  LOP3.LUT R0, R0, 0x80000000, R17, 0x48, !PT ;  /* 0x8000000000007812 */ /* 0x000fc800078e4811 */
[----:B------:R-:W-:Y:S01]  /*2390*/  LOP3.LUT R0, R0, 0x7f800000, RZ, 0xfc, !PT ;  /* 0x7f80000000007812 */ /* 0x000fe200078efcff */
[----:B------:R-:W-:Y:S06]  /*23a0*/  BRA `(.L_x_194) ;  /* 0x0000000000147947 */ /* 0x000fec0003800000 */
.L_x_188:
[----:B------:R-:W-:Y:S01]  /*23b0*/  LOP3.LUT R0, R0, 0x80000000, R17, 0x48, !PT ;  /* 0x8000000000007812 */ /* 0x000fe200078e4811 */
[----:B------:R-:W-:Y:S06]  /*23c0*/  BRA `(.L_x_194) ;  /* 0x00000000000c7947 */ /* 0x000fec0003800000 */
.L_x_187:
[----:B------:R-:W0:Y:S01]  /*23d0*/  MUFU.RSQ R0, -QNAN ;  /* 0xffc0000000007908 */ /* 0x000e220000001400 */
[----:B------:R-:W-:Y:S05]  /*23e0*/  BRA `(.L_x_194) ;  /* 0x0000000000047947 */ /* 0x000fea0003800000 */
.L_x_186:
[----:B------:R-:W-:-:S07]  /*23f0*/  FADD.FTZ R0, R3, R0 ;  /* 0x0000000003007221 */ /* 0x000fce0000010000 */
.L_x_194:
[----:B------:R-:W-:Y:S05]  /*2400*/  BSYNC.RECONVERGENT B0 ;  /* 0x0000000000007941 */ /* 0x000fea0003800200 */
.L_x_184:
[----:B------:R-:W-:-:S04]  /*2410*/  HFMA2 R15, -RZ, RZ, 0, 0 ;  /* 0x00000000ff0f7431 */ /* 0x000fc800000001ff */
[----:B0-----:R-:W-:Y:S05]  /*2420*/  RET.REL.NODEC R14 `(_Z19ray_trace_read_onlyP6uchar4PK6Sphere) ;  /* 0xffffffd80ef47950 */ /* 0x001fea0003c3ffff */
.L_x_195:
        /* <DEDUP_REMOVED lines=13> */
.L_x_271:


//--------------------- .text._Z9ray_traceP6uchar4P6Sphere --------------------------
	.section	.text._Z9ray_traceP6uchar4P6Sphere,"ax",@progbits
	.align	128
        .global         _Z9ray_traceP6uchar4P6Sphere
        .type           _Z9ray_traceP6uchar4P6Sphere,@function
        .size           _Z9ray_traceP6uchar4P6Sphere,(.L_x_273 - _Z9ray_traceP6uchar4P6Sphere)
        .other          _Z9ray_traceP6uchar4P6Sphere,@"STO_CUDA_ENTRY STV_DEFAULT"
_Z9ray_traceP6uchar4P6Sphere:
.text._Z9ray_traceP6uchar4P6Sphere:
        /* <DEDUP_REMOVED lines=41> */
.L_x_228:
[----:B------:R-:W2:Y:S04]  /*0290*/  LDG.E R3, desc[UR10][R4.64+-0x38] ;  /* 0xffffc80a04037981 */ /* 0x000ea8000c1e1900 */
[----:B------:R-:W3:Y:S04]  /*02a0*/  LDG.E R14, desc[UR10][R4.64+-0x34] ;  /* 0xffffcc0a040e7981 */ /* 0x000ee8000c1e1900 */
[----:B------:R-:W4:Y:S01]  /*02b0*/  LDG.E R16, desc[UR10][R4.64+-0x2c] ;  /* 0xffffd40a04107981 */ /* 0x000f22000c1e1900 */
        /* <DEDUP_REMOVED lines=20> */
[----:B------:R-:W-:Y:S05]  /*0400*/  CALL.REL.NOINC `($__internal_4_$__cuda_sm20_sqrt_rn_f32_slowpath) ;  /* 0x0000001800147944 */ /* 0x000fea0003c00000 */
[----:B------:R-:W-:Y:S05]  /*0410*/  BRA `(.L_x_202) ;  /* 0x0000000000107947 */ /* 0x000fea0003800000 */
.L_x_201:
[----:B------:R-:W-:Y:S01]  /*0420*/  FMUL.FTZ R19, R0, R3 ;  /* 0x0000000300137220 */ /* 0x000fe20000410000 */
[----:B------:R-:W-:-:S03]  /*0430*/  FMUL.FTZ R3, R3, 0.5 ;  /* 0x3f00000003037820 */ /* 0x000fc60000410000 */
[----:B------:R-:W-:-:S04]  /*0440*/  FFMA R0, -R19, R19, R0 ;  /* 0x0000001313007223 */ /* 0x000fc80000000100 */
[----:B------:R-:W-:-:S07]  /*0450*/  FFMA R19, R0, R3, R19 ;  /* 0x0000000300137223 */ /* 0x000fce0000000013 */
.L_x_202:
[----:B------:R-:W-:Y:S05]  /*0460*/  BSYNC.RECONVERGENT B0 ;  /* 0x0000000000007941 */ /* 0x000fea0003800200 */
.L_x_200:
        /* <DEDUP_REMOVED lines=12> */
[----:B------:R-:W-:Y:S05]  /*0530*/  CALL.REL.NOINC `($__internal_5_$__cuda_sm3x_div_rn_noftz_f32_slowpath) ;  /* 0x0000001800207944 */ /* 0x000fea0003c00000 */
.L_x_204:
[----:B------:R-:W-:Y:S05]  /*0540*/  BSYNC.RECONVERGENT B3 ;  /* 0x0000000000037941 */ /* 0x000fea0003800200 */
.L_x_203:
[----:B------:R-:W2:Y:S02]  /*0550*/  LDG.E R14, desc[UR10][R4.64+-0x30] ;  /* 0xffffd00a040e7981 */ /* 0x000ea4000c1e1900 */
[----:B--2---:R-:W-:-:S07]  /*0560*/  FADD R14, R14, R19 ;  /* 0x000000130e0e7221 */ /* 0x004fce0000000000 */
.L_x_199:
[----:B------:R-:W-:Y:S05]  /*0570*/  BSYNC.RECONVERGENT B2 ;  /* 0x0000000000027941 */ /* 0x000fea0003800200 */
.L_x_198:
[----:B------:R-:W2:Y:S04]  /*0580*/  LDG.E R17, desc[UR10][R4.64+-0x1c] ;  /* 0xffffe40a04117981 */ /* 0x000ea8000c1e1900 */
[----:B------:R-:W3:Y:S01]  /*0590*/  LDG.E R18, desc[UR10][R4.64+-0x18] ;  /* 0xffffe80a04127981 */ /* 0x000ee2000c1e1900 */
[----:B------:R-:W-:-:S03]  /*05a0*/  FSETP.GT.AND P0, PT, R14, R7, PT ;  /* 0x000000070e00720b */ /* 0x000fc60003f04000 */
[----:B------:R-:W4:Y:S10]  /*05b0*/  LDG.E R16, desc[UR10][R4.64+-0x10] ;  /* 0xfffff00a04107981 */ /* 0x000f34000c1e1900 */
[----:B------:R-:W5:Y:S04]  /*05c0*/  @P0 LDG.E R3, desc[UR10][R4.64+-0x28] ;  /* 0xffffd80a04030981 */ /* 0x000f68000c1e1900 */
[----:B------:R-:W5:Y:S04]  /*05d0*/  @P0 LDG.E R13, desc[UR10][R4.64+-0x24] ;  /* 0xffffdc0a040d0981 */ /* 0x000f68000c1e1900 */
[----:B------:R-:W5:Y:S01]  /*05e0*/  @P0 LDG.E R15, desc[UR10][R4.64+-0x20] ;  /* 0xffffe00a040f0981 */ /* 0x000f62000c1e1900 */
        /* <DEDUP_REMOVED lines=24> */
.L_x_208:
[----:B------:R-:W-:Y:S01]  /*0770*/  FMUL.FTZ R19, R0, R3 ;  /* 0x0000000300137220 */ /* 0x000fe20000410000 */
[----:B------:R-:W-:-:S03]  /*0780*/  FMUL.FTZ R3, R3, 0.5 ;  /* 0x3f00000003037820 */ /* 0x000fc60000410000 */
[----:B------:R-:W-:-:S04]  /*0790*/  FFMA R0, -R19, R19, R0 ;  /* 0x0000001313007223 */ /* 0x000fc80000000100 */
[----:B------:R-:W-:-:S07]  /*07a0*/  FFMA R19, R0, R3, R19 ;  /* 0x0000000300137223 */ /* 0x000fce0000000013 */
.L_x_209:
[----:B------:R-:W-:Y:S05]  /*07b0*/  BSYNC.RECONVERGENT B0 ;  /* 0x0000000000007941 */ /* 0x000fea0003800200 */
.L_x_207:
        /* <DEDUP_REMOVED lines=13> */
.L_x_211:
[----:B------:R-:W-:Y:S05]  /*0890*/  BSYNC.RECONVERGENT B3 ;  /* 0x0000000000037941 */ /* 0x000fea0003800200 */
.L_x_210:
[----:B------:R-:W2:Y:S02]  /*08a0*/  LDG.E R14, desc[UR10][R4.64+-0x14] ;  /* 0xffffec0a040e7981 */ /* 0x000ea4000c1e1900 */
[----:B--2---:R-:W-:-:S07]  /*08b0*/  FADD R14, R14, R19 ;  /* 0x000000130e0e7221 */ /* 0x004fce0000000000 */
.L_x_206:
[----:B------:R-:W-:Y:S05]  /*08c0*/  BSYNC.RECONVERGENT B2 ;  /* 0x0000000000027941 */ /* 0x000fea0003800200 */
.L_x_205:
        /* <DEDUP_REMOVED lines=31> */
.L_x_215:
[----:B------:R-:W-:Y:S01]  /*0ac0*/  FMUL.FTZ R19, R0, R3 ;  /* 0x0000000300137220 */ /* 0x000fe20000410000 */
[----:B------:R-:W-:-:S03]  /*0ad0*/  FMUL.FTZ R3, R3, 0.5 ;  /* 0x3f00000003037820 */ /* 0x000fc60000410000 */
[----:B------:R-:W-:-:S04]  /*0ae0*/  FFMA R0, -R19, R19, R0 ;  /* 0x0000001313007223 */ /* 0x000fc80000000100 */
[----:B------:R-:W-:-:S07]  /*0af0*/  FFMA R19, R0, R3, R19 ;  /* 0x0000000300137223 */ /* 0x000fce0000000013 */
.L_x_216:
[----:B------:R-:W-:Y:S05]  /*0b00*/  BSYNC.RECONVERGENT B0 ;  /* 0x0000000000007941 */ /* 0x000fea0003800200 */
.L_x_214:
        /* <DEDUP_REMOVED lines=13> */
.L_x_218:
[----:B------:R-:W-:Y:S05]  /*0be0*/  BSYNC.RECONVERGENT B3 ;  /* 0x0000000000037941 */ /* 0x000fea0003800200 */
.L_x_217:
[----:B------:R-:W2:Y:S02]  /*0bf0*/  LDG.E R14, desc[UR10][R4.64+0x8] ;  /* 0x0000080a040e7981 */ /* 0x000ea4000c1e1900 */
[----:B--2---:R-:W-:-:S07]  /*0c00*/  FADD R14, R14, R19 ;  /* 0x000000130e0e7221 */ /* 0x004fce0000000000 */
.L_x_213:
[----:B------:R-:W-:Y:S05]  /*0c10*/  BSYNC.RECONVERGENT B2 ;  /* 0x0000000000027941 */ /* 0x000fea0003800200 */
.L_x_212:
        /* <DEDUP_REMOVED lines=31> */
.L_x_222:
[----:B------:R-:W-:Y:S01]  /*0e10*/  FMUL.FTZ R19, R0, R3 ;  /* 0x0000000300137220 */ /* 0x000fe20000410000 */
[----:B------:R-:W-:-:S03]  /*0e20*/  FMUL.FTZ R3, R3, 0.5 ;  /* 0x3f00000003037820 */ /* 0x000fc60000410000 */
[----:B------:R-:W-:-:S04]  /*0e30*/  FFMA R0, -R19, R19, R0 ;  /* 0x0000001313007223 */ /* 0x000fc80000000100 */
[----:B------:R-:W-:-:S07]  /*0e40*/  FFMA R19, R0, R3, R19 ;  /* 0x0000000300137223 */ /* 0x000fce0000000013 */
.L_x_223:
[----:B------:R-:W-:Y:S05]  /*0e50*/  BSYNC.RECONVERGENT B0 ;  /* 0x0000000000007941 */ /* 0x000fea0003800200 */
.L_x_221:
        /* <DEDUP_REMOVED lines=13> */
.L_x_225:
[----:B------:R-:W-:Y:S05]  /*0f30*/  BSYNC.RECONVERGENT B3 ;  /* 0x0000000000037941 */ /* 0x000fea0003800200 */
.L_x_224:
[----:B------:R-:W2:Y:S02]  /*0f40*/  LDG.E R14, desc[UR10][R4.64+0x24] ;  /* 0x0000240a040e7981 */ /* 0x000ea4000c1e1900 */
[----:B--2---:R-:W-:-:S07]  /*0f50*/  FADD R14, R14, R19 ;  /* 0x000000130e0e7221 */ /* 0x004fce0000000000 */
.L_x_220:
[----:B------:R-:W-:Y:S05]  /*0f60*/  BSYNC.RECONVERGENT B2 ;  /* 0x0000000000027941 */ /* 0x000fea0003800200 */
.L_x_219:
[----:B------:R-:W-:Y:S01]  /*0f70*/  FSETP.GT.AND P0, PT, R14, R7, PT ;  /* 0x000000070e00720b */ /* 0x000fe20003f04000 */
[----:B------:R-:W-:-:S12]  /*0f80*/  BSSY.RECONVERGENT B0, `(.L_x_226) ;  /* 0x0000009000007945 */ /* 0x000fd80003800200 */
[----:B------:R-:W-:Y:S05]  /*0f90*/  @!P0 BRA `(.L_x_227) ;  /* 0x00000000001c8947 */ /* 0x000fea0003800000 */
[----:B------:R-:W2:Y:S04]  /*0fa0*/  LDG.E R3, desc[UR10][R4.64+0x2c] ;  /* 0x00002c0a04037981 */ /* 0x000ea8000c1e1900 */
[----:B------:R-:W3:Y:S04]  /*0fb0*/  LDG.E R13, desc[UR10][R4.64+0x30] ;  /* 0x0000300a040d7981 */ /* 0x000ee8000c1e1900 */
[----:B------:R-:W4:Y:S01]  /*0fc0*/  LDG.E R15, desc[UR10][R4.64+0x34] ;  /* 0x0000340a040f7981 */ /* 0x000f22000c1e1900 */
[----:B------:R-:W-:Y:S01]  /*0fd0*/  MOV R7, R14 ;  /* 0x0000000e00077202 */ /* 0x000fe20000000f00 */
[C---:B--2---:R-:W-:Y:S01]  /*0fe0*/  FMUL R2, R0.reuse, R3 ;  /* 0x0000000300027220 */ /* 0x044fe20000400000 */
[C---:B---3--:R-:W-:Y:S01]  /*0ff0*/  FMUL R6, R0.reuse, R13 ;  /* 0x0000000d00067220 */ /* 0x048fe20000400000 */
[----:B----4-:R-:W-:-:S07]  /*1000*/  FMUL R8, R0, R15 ;  /* 0x0000000f00087220 */ /* 0x010fce0000400000 */
.L_x_227:
[----:B------:R-:W-:Y:S05]  /*1010*/  BSYNC.RECONVERGENT B0 ;  /* 0x0000000000007941 */ /* 0x000fea0003800200 */
.L_x_226:
[----:B------:R-:W-:-:S04]  /*1020*/  IADD3 R4, P0, PT, R4, 0x70, RZ ;  /* 0x0000007004047810 */ /* 0x000fc80007f1e0ff */
[----:B------:R-:W-:Y:S01]  /*1030*/  IADD3.X R5, PT, PT, RZ, R5, RZ, P0, !PT ;  /* 0x00000005ff057210 */ /* 0x000fe200007fe4ff */
[----:B------:R-:W-:Y:S08]  /*1040*/  BRA.U UP0, `(.L_x_228) ;  /* 0xfffffff100907547 */ /* 0x000ff0000b83ffff */
.L_x_197:
[----:B------:R-:W-:-:S09]  /*1050*/  UISETP.NE.AND UP0, UPT, UR8, URZ, UPT ;  /* 0x000000ff0800728c */ /* 0x000fd2000bf05270 */
[----:B------:R-:W-:Y:S05]  /*1060*/  BRA.U !UP0, `(.L_x_229) ;  /* 0x0000000908c07547 */ /* 0x000fea000b800000 */
[----:B------:R-:W-:-:S09]  /*1070*/  UISETP.NE.AND UP0, UPT, UR8, 0x1, UPT ;  /* 0x000000010800788c */ /* 0x000fd2000bf05270 */
[----:B------:R-:W-:Y:S05]  /*1080*/  BRA.U !UP0, `(.L_x_230) ;  /* 0x0000000508c07547 */ /* 0x000fea000b800000 */
[----:B------:R-:W0:Y:S02]  /*1090*/  LDC.64 R4, c[0x0][0x388] ;  /* 0x0000e200ff047b82 */ /* 0x000e240000000a00 */
[----:B0-----:R-:W-:-:S05]  /*10a0*/  IMAD.WIDE.U32 R4, R12, 0x1c, R4 ;  /* 0x0000001c0c047825 */ /* 0x001fca00078e0004 */
[----:B------:R-:W2:Y:S04]  /*10b0*/  LDG.E R3, desc[UR10][R4.64] ;  /* 0x0000000a04037981 */ /* 0x000ea8000c1e1900 */
[----:B------:R-:W3:Y:S04]  /*10c0*/  LDG.E R14, desc[UR10][R4.64+0x4] ;  /* 0x0000040a040e7981 */ /* 0x000ee8000c1e1900 */
[----:B------:R-:W4:Y:S01]  /*10d0*/  LDG.E R16, desc[UR10][R4.64+0xc] ;  /* 0x00000c0a04107981 */ /* 0x000f22000c1e1900 */
        /* <DEDUP_REMOVED lines=20> */
.L_x_234:
[----:B------:R-:W-:Y:S01]  /*1220*/  FMUL.FTZ R19, R0, R3 ;  /* 0x0000000300137220 */ /* 0x000fe20000410000 */
[----:B------:R-:W-:-:S03]  /*1230*/  FMUL.FTZ R3, R3, 0.5 ;  /* 0x3f00000003037820 */ /* 0x000fc60000410000 */
[----:B------:R-:W-:-:S04]  /*1240*/  FFMA R0, -R19, R19, R0 ;  /* 0x0000001313007223 */ /* 0x000fc80000000100 */
[----:B------:R-:W-:-:S07]  /*1250*/  FFMA R19, R0, R3, R19 ;  /* 0x0000000300137223 */ /* 0x000fce0000000013 */
.L_x_235:
[----:B------:R-:W-:Y:S05]  /*1260*/  BSYNC.RECONVERGENT B0 ;  /* 0x0000000000007941 */ /* 0x000fea0003800200 */
.L_x_233:
        /* <DEDUP_REMOVED lines=13> */
.L_x_237:
[----:B------:R-:W-:Y:S05]  /*1340*/  BSYNC.RECONVERGENT B3 ;  /* 0x0000000000037941 */ /* 0x000fea0003800200 */
.L_x_236:
[----:B------:R-:W2:Y:S02]  /*1350*/  LDG.E R14, desc[UR10][R4.64+0x8] ;  /* 0x0000080a040e7981 */ /* 0x000ea4000c1e1900 */
[----:B--2---:R-:W-:-:S07]  /*1360*/  FADD R14, R14, R19 ;  /* 0x000000130e0e7221 */ /* 0x004fce0000000000 */
.L_x_232:
[----:B------:R-:W-:Y:S05]  /*1370*/  BSYNC.RECONVERGENT B2 ;  /* 0x0000000000027941 */ /* 0x000fea0003800200 */
.L_x_231:
        /* <DEDUP_REMOVED lines=31> */
.L_x_241:
[----:B------:R-:W-:Y:S01]  /*1570*/  FMUL.FTZ R19, R0, R3 ;  /* 0x0000000300137220 */ /* 0x000fe20000410000 */
[----:B------:R-:W-:-:S03]  /*1580*/  FMUL.FTZ R3, R3, 0.5 ;  /* 0x3f00000003037820 */ /* 0x000fc60000410000 */
[----:B------:R-:W-:-:S04]  /*1590*/  FFMA R0, -R19, R19, R0 ;  /* 0x0000001313007223 */ /* 0x000fc80000000100 */
[----:B------:R-:W-:-:S07]  /*15a0*/  FFMA R19, R0, R3, R19 ;  /* 0x0000000300137223 */ /* 0x000fce0000000013 */
.L_x_242:
[----:B------:R-:W-:Y:S05]  /*15b0*/  BSYNC.RECONVERGENT B0 ;  /* 0x0000000000007941 */ /* 0x000fea0003800200 */
.L_x_240:
        /* <DEDUP_REMOVED lines=13> */
.L_x_244:
[----:B------:R-:W-:Y:S05]  /*1690*/  BSYNC.RECONVERGENT B3 ;  /* 0x0000000000037941 */ /* 0x000fea0003800200 */
.L_x_243:
[----:B------:R-:W2:Y:S02]  /*16a0*/  LDG.E R14, desc[UR10][R4.64+0x24] ;  /* 0x0000240a040e7981 */ /* 0x000ea4000c1e1900 */
[----:B--2---:R-:W-:-:S07]  /*16b0*/  FADD R14, R14, R19 ;  /* 0x000000130e0e7221 */ /* 0x004fce0000000000 */
.L_x_239:
[----:B------:R-:W-:Y:S05]  /*16c0*/  BSYNC.RECONVERGENT B2 ;  /* 0x0000000000027941 */ /* 0x000fea0003800200 */
.L_x_238:
        /* <DEDUP_REMOVED lines=10> */
.L_x_246:
[----:B------:R-:W-:Y:S05]  /*1770*/  BSYNC.RECONVERGENT B0 ;  /* 0x0000000000007941 */ /* 0x000fea0003800200 */
.L_x_245:
[----:B------:R-:W-:-:S07]  /*1780*/  IADD3 R12, PT, PT, R12, 0x2, RZ ;  /* 0x000000020c0c7810 */ /* 0x000fce0007ffe0ff */
.L_x_230:
[----:B------:R-:W0:Y:S02]  /*1790*/  LDCU UR4, c[0x3][URZ] ;  /* 0x00c00000ff0477ac */ /* 0x000e240008000800 */
[----:B0-----:R-:W-:-:S04]  /*17a0*/  ULOP3.LUT UR4, UR4, 0x1, URZ, 0xc0, !UPT ;  /* 0x0000000104047892 */ /* 0x001fc8000f8ec0ff */
[----:B------:R-:W-:-:S09]  /*17b0*/  UISETP.NE.U32.AND UP0, UPT, UR4, 0x1, UPT ;  /* 0x000000010400788c */ /* 0x000fd2000bf05070 */
[----:B------:R-:W-:Y:S05]  /*17c0*/  BRA.U UP0, `(.L_x_229) ;  /* 0x0000000100e87547 */ /* 0x000fea000b800000 */
[----:B------:R-:W0:Y:S02]  /*17d0*/  LDC.64 R4, c[0x0][0x388] ;  /* 0x0000e200ff047b82 */ /* 0x000e240000000a00 */
[----:B0-----:R-:W-:-:S05]  /*17e0*/  IMAD.WIDE.U32 R4, R12, 0x1c, R4 ;  /* 0x0000001c0c047825 */ /* 0x001fca00078e0004 */
[----:B------:R-:W2:Y:S04]  /*17f0*/  LDG.E R3, desc[UR10][R4.64] ;  /* 0x0000000a04037981 */ /* 0x000ea8000c1e1900 */
[----:B------:R-:W3:Y:S04]  /*1800*/  LDG.E R14, desc[UR10][R4.64+0x4] ;  /* 0x0000040a040e7981 */ /* 0x000ee8000c1e1900 */
[----:B------:R-:W4:Y:S01]  /*1810*/  LDG.E R12, desc[UR10][R4.64+0xc] ;  /* 0x00000c0a040c7981 */ /* 0x000f22000c1e1900 */
        /* <DEDUP_REMOVED lines=19> */
[----:B------:R-:W-:Y:S01]  /*1950*/  MOV R11, R19 ;  /* 0x00000013000b7202 */ /* 0x000fe20000000f00 */
[----:B------:R-:W-:Y:S06]  /*1960*/  BRA `(.L_x_251) ;  /* 0x0000000000107947 */ /* 0x000fec0003800000 */
.L_x_250:
[----:B------:R-:W-:Y:S01]  /*1970*/  FMUL.FTZ R11, R0, R3 ;  /* 0x00000003000b7220 */ /* 0x000fe20000410000 */
[----:B------:R-:W-:-:S03]  /*1980*/  FMUL.FTZ R3, R3, 0.5 ;  /* 0x3f00000003037820 */ /* 0x000fc60000410000 */
[----:B------:R-:W-:-:S04]  /*1990*/  FFMA R0, -R11, R11, R0 ;  /* 0x0000000b0b007223 */ /* 0x000fc80000000100 */
[----:B------:R-:W-:-:S07]  /*19a0*/  FFMA R11, R0, R3, R11 ;  /* 0x00000003000b7223 */ /* 0x000fce000000000b */
.L_x_251:
[----:B------:R-:W-:Y:S05]  /*19b0*/  BSYNC.RECONVERGENT B0 ;  /* 0x0000000000007941 */ /* 0x000fea0003800200 */
.L_x_249:
        /* <DEDUP_REMOVED lines=13> */
.L_x_253:
[----:B------:R-:W-:Y:S05]  /*1a90*/  BSYNC.RECONVERGENT B3 ;  /* 0x0000000000037941 */ /* 0x000fea0003800200 */
.L_x_252:
[----:B------:R-:W2:Y:S02]  /*1aa0*/  LDG.E R10, desc[UR10][R4.64+0x8] ;  /* 0x0000080a040a7981 */ /* 0x000ea4000c1e1900 */
[----:B--2---:R-:W-:-:S07]  /*1ab0*/  FADD R10, R10, R11 ;  /* 0x0000000b0a0a7221 */ /* 0x004fce0000000000 */
.L_x_248:
[----:B------:R-:W-:Y:S05]  /*1ac0*/  BSYNC.RECONVERGENT B2 ;  /* 0x0000000000027941 */ /* 0x000fea0003800200 */
.L_x_247:
[----:B------:R-:W-:Y:S01]  /*1ad0*/  FSETP.GT.AND P0, PT, R10, R7, PT ;  /* 0x000000070a00720b */ /* 0x000fe20003f04000 */
[----:B------:R-:W-:-:S12]  /*1ae0*/  BSSY.RECONVERGENT B0, `(.L_x_229) ;  /* 0x0000008000007945 */ /* 0x000fd80003800200 */
[----:B------:R-:W-:Y:S05]  /*1af0*/  @!P0 BRA `(.L_x_254) ;  /* 0x0000000000188947 */ /* 0x000fea0003800000 */
[----:B------:R-:W2:Y:S04]  /*1b00*/  LDG.E R3, desc[UR10][R4.64+0x10] ;  /* 0x0000100a04037981 */ /* 0x000ea8000c1e1900 */
[----:B------:R-:W3:Y:S04]  /*1b10*/  LDG.E R7, desc[UR10][R4.64+0x14] ;  /* 0x0000140a04077981 */ /* 0x000ee8000c1e1900 */
[----:B------:R-:W4:Y:S01]  /*1b20*/  LDG.E R11, desc[UR10][R4.64+0x18] ;  /* 0x0000180a040b7981 */ /* 0x000f22000c1e1900 */
[-C--:B--2---:R-:W-:Y:S01]  /*1b30*/  FMUL R2, R3, R0.reuse ;  /* 0x0000000003027220 */ /* 0x084fe20000400000 */
[-C--:B---3--:R-:W-:Y:S01]  /*1b40*/  FMUL R6, R7, R0.reuse ;  /* 0x0000000007067220 */ /* 0x088fe20000400000 */
[----:B----4-:R-:W-:-:S07]  /*1b50*/  FMUL R8, R11, R0 ;  /* 0x000000000b087220 */ /* 0x010fce0000400000 */
.L_x_254:
[----:B------:R-:W-:Y:S05]  /*1b60*/  BSYNC.RECONVERGENT B0 ;  /* 0x0000000000007941 */ /* 0x000fea0003800200 */
.L_x_229:
[----:B------:R-:W-:Y:S01]  /*1b70*/  FMUL R4, R2, 255 ;  /* 0x437f000002047820 */ /* 0x000fe20000400000 */
[----:B------:R-:W-:Y:S01]  /*1b80*/  FMUL R6, R6, 255 ;  /* 0x437f000006067820 */ /* 0x000fe20000400000 */
[----:B------:R-:W-:-:S07]  /*1b90*/  FMUL R8, R8, 255 ;  /* 0x437f000008087820 */ /* 0x000fce0000400000 */
.L_x_196:
        /* <DEDUP_REMOVED lines=12> */
        .weak           $__internal_4_$__cuda_sm20_sqrt_rn_f32_slowpath
        .type           $__internal_4_$__cuda_sm20_sqrt_rn_f32_slowpath,@function
        .size           $__internal_4_$__cuda_sm20_sqrt_rn_f32_slowpath,($__internal_5_$__cuda_sm3x_div_rn_noftz_f32_slowpath - $__internal_4_$__cuda_sm20_sqrt_rn_f32_slowpath)
$__internal_4_$__cuda_sm20_sqrt_rn_f32_slowpath:
        /* <DEDUP_REMOVED lines=19> */
.L_x_255:
[----:B------:R-:W-:Y:S01]  /*1d90*/  HFMA2 R15, -RZ, RZ, 0, 0 ;  /* 0x00000000ff0f7431 */ /* 0x000fe200000001ff */
[----:B------:R-:W-:-:S03]  /*1da0*/  MOV R19, R13 ;  /* 0x0000000d00137202 */ /* 0x000fc60000000f00 */
[----:B------:R-:W-:Y:S05]  /*1db0*/  RET.REL.NODEC R14 `(_Z9ray_traceP6uchar4P6Sphere) ;  /* 0xffffffe00e907950 */ /* 0x000fea0003c3ffff */
        .weak           $__internal_5_$__cuda_sm3x_div_rn_noftz_f32_slowpath
        .type           $__internal_5_$__cuda_sm3x_div_rn_noftz_f32_slowpath,@function
        .size           $__internal_5_$__cuda_sm3x_div_rn_noftz_f32_slowpath,(.L_x_273 - $__internal_5_$__cuda_sm3x_div_rn_noftz_f32_slowpath)
$__internal_5_$__cuda_sm3x_div_rn_noftz_f32_slowpath:
        /* <DEDUP_REMOVED lines=35> */
.L_x_257:
        /* <DEDUP_REMOVED lines=51> */
.L_x_264:
[----:B------:R-:W-:-:S04]  /*2320*/  LOP3.LUT R0, R0, 0x80000000, RZ, 0xc0, !PT ;  /* 0x8000000000007812 */ /* 0x000fc800078ec0ff */
[----:B------:R-:W-:Y:S01]  /*2330*/  LOP3.LUT R0, R0, 0x7f800000, RZ, 0xfc, !PT ;  /* 0x7f80000000007812 */ /* 0x000fe200078efcff */
[----:B------:R-:W-:Y:S06]  /*2340*/  BRA `(.L_x_265) ;  /* 0x0000000000047947 */ /* 0x000fec0003800000 */
.L_x_263:
[----:B------:R-:W-:-:S07]  /*2350*/  LEA R0, R15, R0, 0x17 ;  /* 0x000000000f007211 */ /* 0x000fce00078eb8ff */
.L_x_265:
[----:B------:R-:W-:Y:S05]  /*2360*/  BSYNC.RECONVERGENT B1 ;  /* 0x0000000000017941 */ /* 0x000fea0003800200 */
.L_x_262:
[----:B------:R-:W-:Y:S05]  /*2370*/  BRA `(.L_x_266) ;  /* 0x0000000000207947 */ /* 0x000fea0003800000 */
.L_x_261:
[----:B------:R-:W-:-:S04]  /*2380*/  LOP3.LUT R0, R0, 0x80000000, R17, 0x48, !PT ;  /* 0x8000000000007812 */ /* 0x000fc800078e4811 */
[----:B------:R-:W-:Y:S01]  /*2390*/  LOP3.LUT R0, R0, 0x7f800000, RZ, 0xfc, !PT ;  /* 0x7f80000000007812 */ /* 0x000fe200078efcff */
[----:B------:R-:W-:Y:S06]  /*23a0*/  BRA `(.L_x_266) ;  /* 0x0000000000147947 */ /* 0x000fec0003800000 */
.L_x_260:
[----:B------:R-:W-:Y:S01]  /*23b0*/  LOP3.LUT R0, R0, 0x80000000, R17, 0x48, !PT ;  /* 0x8000000000007812 */ /* 0x000fe200078e4811 */
[----:B------:R-:W-:Y:S06]  /*23c0*/  BRA `(.L_x_266) ;  /* 0x00000000000c7947 */ /* 0x000fec0003800000 */
.L_x_259:
[----:B------:R-:W0:Y:S01]  /*23d0*/  MUFU.RSQ R0, -QNAN ;  /* 0xffc0000000007908 */ /* 0x000e220000001400 */
[----:B------:R-:W-:Y:S05]  /*23e0*/  BRA `(.L_x_266) ;  /* 0x0000000000047947 */ /* 0x000fea0003800000 */
.L_x_258:
[----:B------:R-:W-:-:S07]  /*23f0*/  FADD.FTZ R0, R3, R0 ;  /* 0x0000000003007221 */ /* 0x000fce0000010000 */
.L_x_266:
[----:B------:R-:W-:Y:S05]  /*2400*/  BSYNC.RECONVERGENT B0 ;  /* 0x0000000000007941 */ /* 0x000fea0003800200 */
.L_x_256:
[----:B------:R-:W-:-:S04]  /*2410*/  HFMA2 R15, -RZ, RZ, 0, 0 ;  /* 0x00000000ff0f7431 */ /* 0x000fc800000001ff */
[----:B0-----:R-:W-:Y:S05]  /*2420*/  RET.REL.NODEC R14 `(_Z9ray_traceP6uchar4P6Sphere) ;  /* 0xffffffd80ef47950 */ /* 0x001fea0003c3ffff */
.L_x_267:
        /* <DEDUP_REMOVED lines=13> */
.L_x_273:


//--------------------- .nv.shared.reserved.0     --------------------------
	.section	.nv.shared.reserved.0,"aw",@nobits
	.weak		__nv_reservedSMEM_offset_0_alias
	.size		__nv_reservedSMEM_offset_0_alias, 0, 64
	.other		__nv_reservedSMEM_offset_0_alias,@"STO_CUDA_RESERVED_SHARED STV_DEFAULT"
__nv_reservedSMEM_offset_0_alias:
	.zero		0
	.zero		64


//--------------------- .nv.constant0._Z15ray_trace_constP6uchar4 --------------------------
	.section	.nv.constant0._Z15ray_trace_constP6uchar4,"a",@progbits
	.sectionflags	@""
	.align	4
.nv.constant0._Z15ray_trace_constP6uchar4:
	.zero		904


//--------------------- .nv.constant0._Z19ray_trace_read_onlyP6uchar4PK6Sphere --------------------------
	.section	.nv.constant0._Z19ray_trace_read_onlyP6uchar4PK6Sphere,"a",@progbits
	.sectionflags	@""
	.align	4
.nv.constant0._Z19ray_trace_read_onlyP6uchar4PK6Sphere:
	.zero		912


//--------------------- .nv.constant0._Z9ray_traceP6uchar4P6Sphere --------------------------
	.section	.nv.constant0._Z9ray_traceP6uchar4P6Sphere,"a",@progbits
	.sectionflags	@""
	.align	4
.nv.constant0._Z9ray_traceP6uchar4P6Sphere:
	.zero		912


//--------------------- SYMBOLS --------------------------

	.type		.nv.reservedSmem.offset0,@object
	.size		.nv.reservedSmem.offset0,0x4
